	.headerflags	@"EF_CUDA_TEXMODE_UNIFIED EF_CUDA_64BIT_ADDRESS EF_CUDA_ACCELERATORS EF_CUDA_SM90 EF_CUDA_VIRTUAL_SM(EF_CUDA_SM90)"
	.elftype	@"ET_EXEC"


//--------------------- .nv.info                  --------------------------
	.section	.nv.info,"",@"SHT_CUDA_INFO"
	.align	4


	//----- nvinfo : EIATTR_REGCOUNT
	.align		4
        /*0000*/ 	.byte	0x04, 0x2f
        /*0002*/ 	.short	(.L_3 - .L_2)
	.align		4
.L_2:
        /*0004*/ 	.word	index@(triton_poi_fused__native_batch_norm_legit_no_training_relu_34)
        /*0008*/ 	.word	0x00000028


	//----- nvinfo : EIATTR_MIN_STACK_SIZE
	.align		4
.L_3:
        /*000c*/ 	.byte	0x04, 0x12
        /*000e*/ 	.short	(.L_5 - .L_4)
	.align		4
.L_4:
        /*0010*/ 	.word	index@(triton_poi_fused__native_batch_norm_legit_no_training_relu_34)
        /*0014*/ 	.word	0x00000000


	//----- nvinfo : EIATTR_FRAME_SIZE
	.align		4
.L_5:
        /*0018*/ 	.byte	0x04, 0x11
        /*001a*/ 	.short	(.L_7 - .L_6)
	.align		4
.L_6:
        /*001c*/ 	.word	index@(triton_poi_fused__native_batch_norm_legit_no_training_relu_34)
        /*0020*/ 	.word	0x00000000


	//----- nvinfo : EIATTR_MIN_STACK_SIZE
	.align		4
.L_7:
        /*0024*/ 	.byte	0x04, 0x12
        /*0026*/ 	.short	(.L_9 - .L_8)
	.align		4
.L_8:
        /*0028*/ 	.word	index@(triton_poi_fused__native_batch_norm_legit_no_training_relu_34)
        /*002c*/ 	.word	0x00000000
.L_9:


//--------------------- .nv.info.triton_poi_fused__native_batch_norm_legit_no_training_relu_34 --------------------------
	.section	.nv.info.triton_poi_fused__native_batch_norm_legit_no_training_relu_34,"",@"SHT_CUDA_INFO"
	.sectionflags	@""
	.align	4


	//----- nvinfo : EIATTR_CUDA_API_VERSION
	.align		4
        /*0000*/ 	.byte	0x04, 0x37
        /*0002*/ 	.short	(.L_11 - .L_10)
.L_10:
        /*0004*/ 	.word	0x0000007c


	//----- nvinfo : EIATTR_KPARAM_INFO
	.align		4
.L_11:
        /*0008*/ 	.byte	0x04, 0x17
        /*000a*/ 	.short	(.L_13 - .L_12)
.L_12:
        /*000c*/ 	.word	0x00000000
        /*0010*/ 	.short	0x0007
        /*0012*/ 	.short	0x0034
        /*0014*/ 	.byte	0x00, 0xf0, 0x11, 0x00


	//----- nvinfo : EIATTR_KPARAM_INFO
	.align		4
.L_13:
        /*0018*/ 	.byte	0x04, 0x17
        /*001a*/ 	.short	(.L_15 - .L_14)
.L_14:
        /*001c*/ 	.word	0x00000000
        /*0020*/ 	.short	0x0006
        /*0022*/ 	.short	0x0030
        /*0024*/ 	.byte	0x00, 0xf0, 0x11, 0x00


	//----- nvinfo : EIATTR_KPARAM_INFO
	.align		4
.L_15:
        /*0028*/ 	.byte	0x04, 0x17
        /*002a*/ 	.short	(.L_17 - .L_16)
.L_16:
        /*002c*/ 	.word	0x00000000
        /*0030*/ 	.short	0x0005
        /*0032*/ 	.short	0x0028
        /*0034*/ 	.byte	0x00, 0xf4, 0x21, 0x00


	//----- nvinfo : EIATTR_KPARAM_INFO
	.align		4
.L_17:
        /*0038*/ 	.byte	0x04, 0x17
        /*003a*/ 	.short	(.L_19 - .L_18)
.L_18:
        /*003c*/ 	.word	0x00000000
        /*0040*/ 	.short	0x0004
        /*0042*/ 	.short	0x0020
        /*0044*/ 	.byte	0x00, 0xf4, 0x21, 0x00


	//----- nvinfo : EIATTR_KPARAM_INFO
	.align		4
.L_19:
        /*0048*/ 	.byte	0x04, 0x17
        /*004a*/ 	.short	(.L_21 - .L_20)
.L_20:
        /*004c*/ 	.word	0x00000000
        /*0050*/ 	.short	0x0003
        /*0052*/ 	.short	0x0018
        /*0054*/ 	.byte	0x00, 0xf4, 0x21, 0x00


	//----- nvinfo : EIATTR_KPARAM_INFO
	.align		4
.L_21:
        /*0058*/ 	.byte	0x04, 0x17
        /*005a*/ 	.short	(.L_23 - .L_22)
.L_22:
        /*005c*/ 	.word	0x00000000
        /*0060*/ 	.short	0x0002
        /*0062*/ 	.short	0x0010
        /*0064*/ 	.byte	0x00, 0xf4, 0x21, 0x00


	//----- nvinfo : EIATTR_KPARAM_INFO
	.align		4
.L_23:
        /*0068*/ 	.byte	0x04, 0x17
        /*006a*/ 	.short	(.L_25 - .L_24)
.L_24:
        /*006c*/ 	.word	0x00000000
        /*0070*/ 	.short	0x0001
        /*0072*/ 	.short	0x0008
        /*0074*/ 	.byte	0x00, 0xf4, 0x21, 0x00


	//----- nvinfo : EIATTR_KPARAM_INFO
	.align		4
.L_25:
        /*0078*/ 	.byte	0x04, 0x17
        /*007a*/ 	.short	(.L_27 - .L_26)
.L_26:
        /*007c*/ 	.word	0x00000000
        /*0080*/ 	.short	0x0000
        /*0082*/ 	.short	0x0000
        /*0084*/ 	.byte	0x00, 0xf4, 0x21, 0x00


	//----- nvinfo : EIATTR_SPARSE_MMA_MASK
	.align		4
.L_27:
        /*0088*/ 	.byte	0x03, 0x50
        /*008a*/ 	.short	0x0000


	//----- nvinfo : EIATTR_MAXREG_COUNT
	.align		4
        /*008c*/ 	.byte	0x03, 0x1b
        /*008e*/ 	.short	0x00ff


	//----- nvinfo : EIATTR_EXIT_INSTR_OFFSETS
	.align		4
        /*0090*/ 	.byte	0x04, 0x1c
        /*0092*/ 	.short	(.L_29 - .L_28)


	//   ....[0]....
.L_28:
        /*0094*/ 	.word	0x00001de0


	//   ....[1]....
        /*0098*/ 	.word	0x00001e80


	//----- nvinfo : EIATTR_REQNTID
	.align		4
.L_29:
        /*009c*/ 	.byte	0x04, 0x10
        /*009e*/ 	.short	(.L_31 - .L_30)
.L_30:
        /*00a0*/ 	.word	0x00000100
        /*00a4*/ 	.word	0x00000001
        /*00a8*/ 	.word	0x00000001


	//----- nvinfo : EIATTR_CBANK_PARAM_SIZE
	.align		4
.L_31:
        /*00ac*/ 	.byte	0x03, 0x19
        /*00ae*/ 	.short	0x0038


	//----- nvinfo : EIATTR_PARAM_CBANK
	.align		4
        /*00b0*/ 	.byte	0x04, 0x0a
        /*00b2*/ 	.short	(.L_33 - .L_32)
	.align		4
.L_32:
        /*00b4*/ 	.word	index@(.nv.constant0.triton_poi_fused__native_batch_norm_legit_no_training_relu_34)
        /*00b8*/ 	.short	0x0210
        /*00ba*/ 	.short	0x0038


	//----- nvinfo : EIATTR_SW_WAR
	.align		4
.L_33:
        /*00bc*/ 	.byte	0x04, 0x36
        /*00be*/ 	.short	(.L_35 - .L_34)
.L_34:
        /*00c0*/ 	.word	0x00000008
.L_35:


//--------------------- .nv.callgraph             --------------------------
	.section	.nv.callgraph,"",@"SHT_CUDA_CALLGRAPH"
	.align	4
	.sectionentsize	8
	.align		4
        /*0000*/ 	.word	0x00000000
	.align		4
        /*0004*/ 	.word	0xffffffff
	.align		4
        /*0008*/ 	.word	0x00000000
	.align		4
        /*000c*/ 	.word	0xfffffffe
	.align		4
        /*0010*/ 	.word	0x00000000
	.align		4
        /*0014*/ 	.word	0xfffffffd
	.align		4
        /*0018*/ 	.word	0x00000000
	.align		4
        /*001c*/ 	.word	0xfffffffc


//--------------------- .nv.constant4             --------------------------
	.section	.nv.constant4,"a",@progbits
	.align	8
	.align		8
.nv.constant4:
        /*0000*/ 	.dword	_$_str
	.align		8
        /*0008*/ 	.dword	_$_str_$_2


//--------------------- .text.triton_poi_fused__native_batch_norm_legit_no_training_relu_34 --------------------------
	.section	.text.triton_poi_fused__native_batch_norm_legit_no_training_relu_34,"ax",@progbits
	.sectionflags	@"SHF_BARRIERS=1"
	.align	128
        .global         triton_poi_fused__native_batch_norm_legit_no_training_relu_34
        .type           triton_poi_fused__native_batch_norm_legit_no_training_relu_34,@function
        .size           triton_poi_fused__native_batch_norm_legit_no_training_relu_34,(.L_x_1 - triton_poi_fused__native_batch_norm_legit_no_training_relu_34)
        .other          triton_poi_fused__native_batch_norm_legit_no_training_relu_34,@"STO_CUDA_ENTRY STV_DEFAULT"
triton_poi_fused__native_batch_norm_legit_no_training_relu_34:
.text.triton_poi_fused__native_batch_norm_legit_no_training_relu_34:
[----:B------:R-:W0:Y:S01]  /*0000*/  LDC R1, c[0x0][0x28] ;  /* 0x00000a00ff017b82 */ /* 0x000e220000000800 */
[----:B------:R-:W1:Y:S01]  /*0010*/  S2R R28, SR_CTAID.Y ;  /* 0x00000000001c7919 */ /* 0x000e620000002600 */
[----:B------:R-:W-:Y:S01]  /*0020*/  ULDC.64 UR6, c[0x0][0x208] ;  /* 0x0000820000067ab9 */ /* 0x000fe20000000a00 */
[----:B------:R-:W-:Y:S02]  /*0030*/  CS2R R8, SRZ ;  /* 0x0000000000087805 */ /* 0x000fe4000001ff00 */
[----:B------:R-:W-:Y:S01]  /*0040*/  CS2R R10, SRZ ;  /* 0x00000000000a7805 */ /* 0x000fe2000001ff00 */
[----:B------:R-:W2:Y:S01]  /*0050*/  S2R R24, SR_TID.X ;  /* 0x0000000000187919 */ /* 0x000ea20000002100 */
[----:B------:R-:W-:Y:S02]  /*0060*/  CS2R R20, SRZ ;  /* 0x0000000000147805 */ /* 0x000fe4000001ff00 */
[----:B------:R-:W-:Y:S01]  /*0070*/  CS2R R22, SRZ ;  /* 0x0000000000167805 */ /* 0x000fe2000001ff00 */
[----:B------:R-:W3:Y:S01]  /*0080*/  S2R R25, SR_CTAID.X ;  /* 0x0000000000197919 */ /* 0x000ee20000002500 */
[----:B-1----:R-:W-:-:S02]  /*0090*/  IMAD.SHL.U32 R28, R28, 0x40, RZ ;  /* 0x000000401c1c7824 */ /* 0x002fc400078e00ff */
[----:B--2---:R-:W-:Y:S01]  /*00a0*/  IMAD.SHL.U32 R3, R24, 0x4, RZ ;  /* 0x0000000418037824 */ /* 0x004fe200078e00ff */
[----:B------:R-:W-:Y:S01]  /*00b0*/  SHF.R.U32.HI R0, RZ, 0x4, R24 ;  /* 0x00000004ff007819 */ /* 0x000fe20000011618 */
[----:B---3--:R-:W-:-:S03]  /*00c0*/  IMAD.SHL.U32 R25, R25, 0x40, RZ ;  /* 0x0000004019197824 */ /* 0x008fc600078e00ff */
[----:B------:R-:W-:Y:S02]  /*00d0*/  LOP3.LUT R3, R28, 0x3c, R3, 0xf8, !PT ;  /* 0x0000003c1c037812 */ /* 0x000fe400078ef803 */
[----:B------:R-:W-:Y:S02]  /*00e0*/  SGXT.U32 R0, R0, 0x4 ;  /* 0x000000040000781a */ /* 0x000fe40000000000 */
[C---:B------:R-:W-:Y:S01]  /*00f0*/  ISETP.GE.AND P0, PT, R3.reuse, 0x600, PT ;  /* 0x000006000300780c */ /* 0x040fe20003f06270 */
[----:B------:R-:W-:Y:S01]  /*0100*/  IMAD.HI R2, R3, 0x2aaaaaab, RZ ;  /* 0x2aaaaaab03027827 */ /* 0x000fe200078e02ff */
[----:B------:R-:W-:Y:S02]  /*0110*/  LOP3.LUT R6, R25, 0x10, R0, 0xfe, !PT ;  /* 0x0000001019067812 */ /* 0x000fe400078efe00 */
[----:B------:R-:W-:Y:S02]  /*0120*/  LOP3.LUT R7, R25, 0x30, R0, 0xfe, !PT ;  /* 0x0000003019077812 */ /* 0x000fe400078efe00 */
[----:B------:R-:W-:-:S02]  /*0130*/  SHF.R.U32.HI R5, RZ, 0x1f, R2 ;  /* 0x0000001fff057819 */ /* 0x000fc40000011602 */
[----:B------:R-:W-:Y:S02]  /*0140*/  ISETP.LT.AND P2, PT, R6, 0x121, !P0 ;  /* 0x000001210600780c */ /* 0x000fe40004741270 */
[----:B------:R-:W-:Y:S02]  /*0150*/  LEA.HI.SX32 R2, R2, R5, 0x1a ;  /* 0x0000000502027211 */ /* 0x000fe400078fd2ff */
[----:B------:R-:W-:Y:S01]  /*0160*/  LOP3.LUT R6, R25, 0x20, R0, 0xfe, !PT ;  /* 0x0000002019067812 */ /* 0x000fe200078efe00 */
[----:B------:R-:W1:Y:S01]  /*0170*/  LDC.64 R4, c[0x0][0x210] ;  /* 0x00008400ff047b82 */ /* 0x000e620000000a00 */
[----:B------:R-:W-:Y:S01]  /*0180*/  LOP3.LUT R0, R25, R0, RZ, 0xfc, !PT ;  /* 0x0000000019007212 */ /* 0x000fe200078efcff */
[----:B------:R-:W-:Y:S01]  /*0190*/  IMAD R29, R2, -0x180, R3 ;  /* 0xfffffe80021d7824 */ /* 0x000fe200078e0203 */
[----:B------:R-:W-:Y:S02]  /*01a0*/  ISETP.LT.AND P3, PT, R6, 0x121, !P0 ;  /* 0x000001210600780c */ /* 0x000fe40004761270 */
[----:B------:R-:W-:Y:S01]  /*01b0*/  ISETP.LT.AND P1, PT, R0, 0x121, !P0 ;  /* 0x000001210000780c */ /* 0x000fe20004721270 */
[----:B------:R-:W-:Y:S01]  /*01c0*/  IMAD R3, R2, 0x1b180, R29 ;  /* 0x0001b18002037824 */ /* 0x000fe200078e021d */
[----:B------:R-:W-:-:S03]  /*01d0*/  ISETP.LT.AND P4, PT, R7, 0x121, !P0 ;  /* 0x000001210700780c */ /* 0x000fc60004781270 */
[----:B------:R-:W-:Y:S02]  /*01e0*/  IMAD R17, R0, 0x180, R3 ;  /* 0x0000018000117824 */ /* 0x000fe400078e0203 */
[----:B------:R-:W2:Y:S02]  /*01f0*/  LDC.64 R2, c[0x0][0x218] ;  /* 0x00008600ff027b82 */ /* 0x000ea40000000a00 */
[C---:B------:R-:W-:Y:S02]  /*0200*/  VIADD R19, R17.reuse, 0x1800 ;  /* 0x0000180011137836 */ /* 0x040fe40000000000 */
[C---:B------:R-:W-:Y:S02]  /*0210*/  VIADD R27, R17.reuse, 0x3000 ;  /* 0x00003000111b7836 */ /* 0x040fe40000000000 */
[----:B------:R-:W-:Y:S01]  /*0220*/  VIADD R31, R17, 0x4800 ;  /* 0x00004800111f7836 */ /* 0x000fe20000000000 */
[----:B------:R-:W-:Y:S02]  /*0230*/  LOP3.LUT R0, R25, 0x3f, R24, 0xf8, !PT ;  /* 0x0000003f19007812 */ /* 0x000fe400078ef818 */
[----:B------:R-:W-:-:S02]  /*0240*/  SHF.R.U32.HI R25, RZ, 0x6, R24 ;  /* 0x00000006ff197819 */ /* 0x000fc40000011618 */
[----:B------:R-:W-:Y:S01]  /*0250*/  CS2R R6, SRZ ;  /* 0x0000000000067805 */ /* 0x000fe2000001ff00 */
[----:B-1----:R-:W-:-:S04]  /*0260*/  IMAD.WIDE R16, R17, 0x4, R4 ;  /* 0x0000000411107825 */ /* 0x002fc800078e0204 */
[----:B--2---:R-:W-:Y:S01]  /*0270*/  IMAD.WIDE R32, R29, 0x4, R2 ;  /* 0x000000041d207825 */ /* 0x004fe200078e0202 */
[----:B------:R-:W-:Y:S01]  /*0280*/  SGXT.U32 R25, R25, 0x2 ;  /* 0x000000021919781a */ /* 0x000fe20000000000 */
[----:B------:R-:W1:Y:S01]  /*0290*/  LDC.64 R2, c[0x0][0x220] ;  /* 0x00008800ff027b82 */ /* 0x000e620000000a00 */
[----:B------:R-:W2:Y:S01]  /*02a0*/  @P1 LDG.E.EL.128 R8, desc[UR6][R16.64] ;  /* 0x0000000610081981 */ /* 0x000ea2000c2e1d00 */
[----:B------:R-:W-:-:S04]  /*02b0*/  IMAD.WIDE R18, R19, 0x4, R4 ;  /* 0x0000000413127825 */ /* 0x000fc800078e0204 */
[----:B------:R-:W-:-:S04]  /*02c0*/  IMAD.WIDE R26, R27, 0x4, R4 ;  /* 0x000000041b1a7825 */ /* 0x000fc800078e0204 */
[----:B------:R-:W-:Y:S01]  /*02d0*/  IMAD.WIDE R30, R31, 0x4, R4 ;  /* 0x000000041f1e7825 */ /* 0x000fe200078e0204 */
[----:B------:R-:W-:Y:S02]  /*02e0*/  CS2R R4, SRZ ;  /* 0x0000000000047805 */ /* 0x000fe4000001ff00 */
[----:B------:R-:W-:Y:S02]  /*02f0*/  LOP3.LUT R28, R25, R28, RZ, 0xfc, !PT ;  /* 0x0000001c191c7212 */ /* 0x000fe400078efcff */
[----:B------:R-:W-:Y:S01]  /*0300*/  CS2R R24, SRZ ;  /* 0x0000000000187805 */ /* 0x000fe2000001ff00 */
[----:B------:R-:W3:Y:S04]  /*0310*/  @P2 LDG.E.EL.128 R20, desc[UR6][R18.64] ;  /* 0x0000000612142981 */ /* 0x000ee8000c2e1d00 */
[----:B------:R4:W5:Y:S01]  /*0320*/  @P3 LDG.E.EL.128 R4, desc[UR6][R26.64] ;  /* 0x000000061a043981 */ /* 0x000962000c2e1d00 */
[----:B-1----:R-:W-:Y:S01]  /*0330*/  IMAD.WIDE R2, R29, 0x4, R2 ;  /* 0x000000041d027825 */ /* 0x002fe200078e0202 */
[----:B0---4-:R-:W-:-:S02]  /*0340*/  CS2R R26, SRZ ;  /* 0x00000000001a7805 */ /* 0x011fc4000001ff00 */
[----:B------:R-:W-:Y:S02]  /*0350*/  CS2R R12, SRZ ;  /* 0x00000000000c7805 */ /* 0x000fe4000001ff00 */
[----:B------:R-:W-:Y:S02]  /*0360*/  CS2R R14, SRZ ;  /* 0x00000000000e7805 */ /* 0x000fe4000001ff00 */
[----:B------:R-:W-:Y:S02]  /*0370*/  CS2R R16, SRZ ;  /* 0x0000000000107805 */ /* 0x000fe4000001ff00 */
[----:B------:R-:W-:Y:S01]  /*0380*/  CS2R R18, SRZ ;  /* 0x0000000000127805 */ /* 0x000fe2000001ff00 */
[----:B------:R0:W4:Y:S04]  /*0390*/  @!P0 LDG.E.EL.128 R24, desc[UR6][R2.64] ;  /* 0x0000000602188981 */ /* 0x000128000c2e1d00 */
[----:B------:R-:W2:Y:S04]  /*03a0*/  @P4 LDG.E.EL.128 R12, desc[UR6][R30.64] ;  /* 0x000000061e0c4981 */ /* 0x000ea8000c2e1d00 */
[----:B------:R-:W2:Y:S01]  /*03b0*/  @!P0 LDG.E.EL.128 R16, desc[UR6][R32.64] ;  /* 0x0000000620108981 */ /* 0x000ea2000c2e1d00 */
[----:B0-----:R-:W-:-:S02]  /*03c0*/  IMAD.MOV.U32 R2, RZ, RZ, 0x3e800000 ;  /* 0x3e800000ff027424 */ /* 0x001fc400078e00ff */
[----:B----4-:R-:W-:Y:S01]  /*03d0*/  FADD R24, R24, 0.0010000000474974513054 ;  /* 0x3a83126f18187421 */ /* 0x010fe20000000000 */
[----:B------:R-:W-:-:S05]  /*03e0*/  FADD R27, R27, 0.0010000000474974513054 ;  /* 0x3a83126f1b1b7421 */ /* 0x000fca0000000000 */
[----:B------:R-:W0:Y:S01]  /*03f0*/  MUFU.SQRT R24, R24 ;  /* 0x0000001800187308 */ /* 0x000e220000002000 */
[C---:B--2---:R-:W-:Y:S01]  /*0400*/  FADD R8, -R16.reuse, R8 ;  /* 0x0000000810087221 */ /* 0x044fe20000000100 */
[C---:B---3--:R-:W-:Y:S01]  /*0410*/  FADD R20, -R16.reuse, R20 ;  /* 0x0000001410147221 */ /* 0x048fe20000000100 */
[C---:B-----5:R-:W-:Y:S01]  /*0420*/  FADD R4, -R16.reuse, R4 ;  /* 0x0000000410047221 */ /* 0x060fe20000000100 */
[----:B------:R-:W-:Y:S01]  /*0430*/  FADD R12, -R16, R12 ;  /* 0x0000000c100c7221 */ /* 0x000fe20000000100 */
[C---:B------:R-:W-:Y:S01]  /*0440*/  FADD R10, -R18.reuse, R10 ;  /* 0x0000000a120a7221 */ /* 0x040fe20000000100 */
[C---:B------:R-:W-:Y:S01]  /*0450*/  FADD R16, -R18.reuse, R22 ;  /* 0x0000001612107221 */ /* 0x040fe20000000100 */
[C---:B------:R-:W-:Y:S01]  /*0460*/  FADD R6, -R18.reuse, R6 ;  /* 0x0000000612067221 */ /* 0x040fe20000000100 */
[----:B------:R-:W-:Y:S02]  /*0470*/  FADD R18, -R18, R14 ;  /* 0x0000000e12127221 */ /* 0x000fe40000000100 */
[----:B------:R-:W1:Y:S01]  /*0480*/  MUFU.SQRT R14, R27 ;  /* 0x0000001b000e7308 */ /* 0x000e620000002000 */
[----:B------:R-:W-:Y:S01]  /*0490*/  FADD R26, R26, 0.0010000000474974513054 ;  /* 0x3a83126f1a1a7421 */ /* 0x000fe20000000000 */
[C---:B------:R-:W-:Y:S01]  /*04a0*/  FADD R9, -R17.reuse, R9 ;  /* 0x0000000911097221 */ /* 0x040fe20000000100 */
[C---:B------:R-:W-:Y:S01]  /*04b0*/  FADD R21, -R17.reuse, R21 ;  /* 0x0000001511157221 */ /* 0x040fe20000000100 */
[C---:B------:R-:W-:Y:S01]  /*04c0*/  FADD R5, -R17.reuse, R5 ;  /* 0x0000000511057221 */ /* 0x040fe20000000100 */
[----:B------:R-:W-:Y:S01]  /*04d0*/  FADD R13, -R17, R13 ;  /* 0x0000000d110d7221 */ /* 0x000fe20000000100 */
[----:B0-----:R-:W-:-:S02]  /*04e0*/  FSETP.GT.AND P6, PT, R24, 8.50705917302346158658e+37, PT ;  /* 0x7e8000001800780b */ /* 0x001fc40003fc4000 */
[----:B------:R-:W0:Y:S01]  /*04f0*/  MUFU.SQRT R17, R26 ;  /* 0x0000001a00117308 */ /* 0x000e220000002000 */
[----:B------:R-:W-:Y:S01]  /*0500*/  FADD R25, R25, 0.0010000000474974513054 ;  /* 0x3a83126f19197421 */ /* 0x000fe20000000000 */
[----:B------:R-:W-:Y:S02]  /*0510*/  FSETP.GEU.AND P1, PT, R24, 1.175494350822287508e-38, PT ;  /* 0x008000001800780b */ /* 0x000fe40003f2e000 */
[----:B-1----:R-:W-:-:S04]  /*0520*/  FSETP.GT.AND P4, PT, R14, 8.50705917302346158658e+37, PT ;  /* 0x7e8000000e00780b */ /* 0x002fc80003f84000 */
[----:B------:R-:W1:Y:S01]  /*0530*/  MUFU.SQRT R25, R25 ;  /* 0x0000001900197308 */ /* 0x000e620000002000 */
[----:B------:R-:W-:Y:S02]  /*0540*/  FSETP.GEU.AND P5, PT, R14, 1.175494350822287508e-38, PT ;  /* 0x008000000e00780b */ /* 0x000fe40003fae000 */
[----:B------:R-:W-:Y:S01]  /*0550*/  FSEL R30, R2, 1, P6 ;  /* 0x3f800000021e7808 */ /* 0x000fe20003000000 */
[----:B------:R-:W-:Y:S01]  /*0560*/  @P6 FMUL R24, R24, 0.25 ;  /* 0x3e80000018186820 */ /* 0x000fe20000400000 */
[----:B0-----:R-:W-:-:S03]  /*0570*/  FSETP.GT.AND P6, PT, R17, 8.50705917302346158658e+37, PT ;  /* 0x7e8000001100780b */ /* 0x001fc60003fc4000 */
[----:B------:R-:W-:Y:S01]  /*0580*/  @!P1 FMUL R24, R24, 16777216 ;  /* 0x4b80000018189820 */ /* 0x000fe20000400000 */
[----:B------:R-:W-:Y:S01]  /*0590*/  @!P1 FMUL R30, R30, 16777216 ;  /* 0x4b8000001e1e9820 */ /* 0x000fe20000400000 */
[----:B------:R-:W-:Y:S01]  /*05a0*/  FSETP.GEU.AND P1, PT, R17, 1.175494350822287508e-38, PT ;  /* 0x008000001100780b */ /* 0x000fe20003f2e000 */
[----:B------:R-:W-:Y:S01]  /*05b0*/  @P4 FMUL R14, R14, 0.25 ;  /* 0x3e8000000e0e4820 */ /* 0x000fe20000400000 */
[----:B-1----:R-:W-:-:S03]  /*05c0*/  FSETP.GT.AND P2, PT, R25, 8.50705917302346158658e+37, PT ;  /* 0x7e8000001900780b */ /* 0x002fc60003f44000 */
[----:B------:R-:W-:Y:S01]  /*05d0*/  @!P5 FMUL R14, R14, 16777216 ;  /* 0x4b8000000e0ed820 */ /* 0x000fe20000400000 */
[----:B------:R-:W-:Y:S02]  /*05e0*/  FSETP.GEU.AND P3, PT, R25, 1.175494350822287508e-38, PT ;  /* 0x008000001900780b */ /* 0x000fe40003f6e000 */
[----:B------:R-:W-:-:S03]  /*05f0*/  @P6 FMUL R17, R17, 0.25 ;  /* 0x3e80000011116820 */ /* 0x000fc60000400000 */
[----:B------:R-:W0:Y:S01]  /*0600*/  MUFU.RCP R14, R14 ;  /* 0x0000000e000e7308 */ /* 0x000e220000001000 */
[C---:B------:R-:W-:Y:S01]  /*0610*/  FADD R11, -R19.reuse, R11 ;  /* 0x0000000b130b7221 */ /* 0x040fe20000000100 */
[C---:B------:R-:W-:Y:S01]  /*0620*/  FADD R22, -R19.reuse, R23 ;  /* 0x0000001713167221 */ /* 0x040fe20000000100 */
[----:B------:R-:W-:Y:S01]  /*0630*/  FADD R7, -R19, R7 ;  /* 0x0000000713077221 */ /* 0x000fe20000000100 */
[----:B------:R-:W-:Y:S01]  /*0640*/  @!P1 FMUL R17, R17, 16777216 ;  /* 0x4b80000011119820 */ /* 0x000fe20000400000 */
[----:B------:R-:W-:Y:S01]  /*0650*/  FADD R19, -R19, R15 ;  /* 0x0000000f13137221 */ /* 0x000fe20000000100 */
[----:B------:R-:W-:Y:S01]  /*0660*/  FSEL R15, R2, 1, P4 ;  /* 0x3f800000020f7808 */ /* 0x000fe20002000000 */
[----:B------:R-:W-:-:S03]  /*0670*/  @P2 FMUL R25, R25, 0.25 ;  /* 0x3e80000019192820 */ /* 0x000fc60000400000 */
[----:B------:R-:W1:Y:S01]  /*0680*/  MUFU.RCP R17, R17 ;  /* 0x0000001100117308 */ /* 0x000e620000001000 */
[----:B------:R-:W-:Y:S01]  /*0690*/  @!P5 FMUL R15, R15, 16777216 ;  /* 0x4b8000000f0fd820 */ /* 0x000fe20000400000 */
[----:B------:R-:W-:-:S03]  /*06a0*/  @!P3 FMUL R25, R25, 16777216 ;  /* 0x4b8000001919b820 */ /* 0x000fc60000400000 */
[----:B0-----:R-:W-:Y:S01]  /*06b0*/  FMUL R26, R14, R15 ;  /* 0x0000000f0e1a7220 */ /* 0x001fe20000400000 */
[C---:B------:R-:W-:Y:S02]  /*06c0*/  FSEL R14, R2.reuse, 1, P6 ;  /* 0x3f800000020e7808 */ /* 0x040fe40003000000 */
[----:B------:R1:W0:Y:S01]  /*06d0*/  MUFU.RCP R34, R25 ;  /* 0x0000001900227308 */ /* 0x0002220000001000 */
[----:B------:R-:W-:Y:S02]  /*06e0*/  FSEL R3, R2, 1, P2 ;  /* 0x3f80000002037808 */ /* 0x000fe40001000000 */
[----:B------:R-:W-:-:S03]  /*06f0*/  @!P1 FMUL R14, R14, 16777216 ;  /* 0x4b8000000e0e9820 */ /* 0x000fc60000400000 */
[----:B------:R-:W-:Y:S01]  /*0700*/  @!P3 FMUL R3, R3, 16777216 ;  /* 0x4b8000000303b820 */ /* 0x000fe20000400000 */
[----:B-1----:R-:W-:Y:S01]  /*0710*/  FMUL R25, R17, R14 ;  /* 0x0000000e11197220 */ /* 0x002fe20000400000 */
[----:B------:R1:W2:Y:S03]  /*0720*/  MUFU.RCP R27, R24 ;  /* 0x00000018001b7308 */ /* 0x0002a60000001000 */
[----:B------:R-:W-:Y:S01]  /*0730*/  FMUL R15, R25, R6 ;  /* 0x00000006190f7220 */ /* 0x000fe20000400000 */
[----:B0-----:R-:W-:Y:S02]  /*0740*/  FMUL R34, R34, R3 ;  /* 0x0000000322227220 */ /* 0x001fe40000400000 */
[----:B------:R-:W0:Y:S01]  /*0750*/  LDC.64 R2, c[0x0][0x228] ;  /* 0x00008a00ff027b82 */ /* 0x000e220000000a00 */
[----:B-1----:R-:W-:-:S07]  /*0760*/  FMUL R24, R26, R7 ;  /* 0x000000071a187220 */ /* 0x002fce0000400000 */
[----:B------:R-:W1:Y:S01]  /*0770*/  LDC.64 R6, c[0x0][0x230] ;  /* 0x00008c00ff067b82 */ /* 0x000e620000000a00 */
[C---:B------:R-:W-:Y:S01]  /*0780*/  FMUL R14, R26.reuse, R19 ;  /* 0x000000131a0e7220 */ /* 0x040fe20000400000 */
[C---:B------:R-:W-:Y:S01]  /*0790*/  FMUL R22, R26.reuse, R22 ;  /* 0x000000161a167220 */ /* 0x040fe20000400000 */
[----:B--2---:R-:W-:Y:S01]  /*07a0*/  FMUL R27, R27, R30 ;  /* 0x0000001e1b1b7220 */ /* 0x004fe20000400000 */
[----:B------:R-:W-:Y:S01]  /*07b0*/  FMUL R26, R26, R11 ;  /* 0x0000000b1a1a7220 */ /* 0x000fe20000400000 */
[C---:B------:R-:W-:Y:S01]  /*07c0*/  FMUL R23, R25.reuse, R18 ;  /* 0x0000001219177220 */ /* 0x040fe20000400000 */
[C---:B------:R-:W-:Y:S01]  /*07d0*/  FMUL R11, R25.reuse, R16 ;  /* 0x00000010190b7220 */ /* 0x040fe20000400000 */
[----:B------:R-:W-:Y:S01]  /*07e0*/  FMUL R25, R25, R10 ;  /* 0x0000000a19197220 */ /* 0x000fe20000400000 */
[C---:B------:R-:W-:Y:S01]  /*07f0*/  FMUL R10, R34.reuse, R13 ;  /* 0x0000000d220a7220 */ /* 0x040fe20000400000 */
[C---:B------:R-:W-:Y:S01]  /*0800*/  FMUL R30, R34.reuse, R5 ;  /* 0x00000005221e7220 */ /* 0x040fe20000400000 */
[C---:B------:R-:W-:Y:S01]  /*0810*/  FMUL R32, R34.reuse, R21 ;  /* 0x0000001522207220 */ /* 0x040fe20000400000 */
[----:B------:R-:W-:Y:S01]  /*0820*/  FMUL R34, R34, R9 ;  /* 0x0000000922227220 */ /* 0x000fe20000400000 */
[C---:B------:R-:W-:Y:S01]  /*0830*/  FMUL R13, R27.reuse, R8 ;  /* 0x000000081b0d7220 */ /* 0x040fe20000400000 */
[----:B------:R-:W-:Y:S01]  /*0840*/  FMUL R31, R27, R4 ;  /* 0x000000041b1f7220 */ /* 0x000fe20000400000 */
[----:B------:R-:W-:-:S02]  /*0850*/  CS2R R16, SRZ ;  /* 0x0000000000107805 */ /* 0x000fc4000001ff00 */
[----:B------:R-:W-:Y:S02]  /*0860*/  CS2R R18, SRZ ;  /* 0x0000000000127805 */ /* 0x000fe4000001ff00 */
[----:B------:R-:W-:Y:S01]  /*0870*/  CS2R R4, SRZ ;  /* 0x0000000000047805 */ /* 0x000fe2000001ff00 */
[----:B0-----:R-:W-:-:S05]  /*0880*/  IMAD.WIDE R2, R29, 0x4, R2 ;  /* 0x000000041d027825 */ /* 0x001fca00078e0202 */
[----:B------:R0:W2:Y:S01]  /*0890*/  @!P0 LDG.E.EL.128 R16, desc[UR6][R2.64] ;  /* 0x0000000602108981 */ /* 0x0000a2000c2e1d00 */
[----:B-1----:R-:W-:Y:S01]  /*08a0*/  IMAD.WIDE R8, R29, 0x4, R6 ;  /* 0x000000041d087825 */ /* 0x002fe200078e0206 */
[----:B------:R-:W-:-:S06]  /*08b0*/  CS2R R6, SRZ ;  /* 0x0000000000067805 */ /* 0x000fcc000001ff00 */
[----:B------:R-:W2:Y:S01]  /*08c0*/  @!P0 LDG.E.EL.128 R4, desc[UR6][R8.64] ;  /* 0x0000000608048981 */ /* 0x000ea2000c2e1d00 */
[----:B0-----:R-:W0:Y:S01]  /*08d0*/  S2R R3, SR_TID.X ;  /* 0x0000000000037919 */ /* 0x001e220000002100 */
[----:B------:R-:W1:Y:S01]  /*08e0*/  S2UR UR5, SR_CgaCtaId ;  /* 0x00000000000579c3 */ /* 0x000e620000008800 */
[C---:B------:R-:W-:Y:S01]  /*08f0*/  FMUL R33, R27.reuse, R20 ;  /* 0x000000141b217220 */ /* 0x040fe20000400000 */
[----:B------:R-:W-:Y:S01]  /*0900*/  FMUL R21, R27, R12 ;  /* 0x0000000c1b157220 */ /* 0x000fe20000400000 */
[----:B------:R-:W-:Y:S02]  /*0910*/  UMOV UR4, 0x400 ;  /* 0x0000040000047882 */ /* 0x000fe40000000000 */
[----:B-1----:R-:W-:Y:S01]  /*0920*/  UPRMT UR4, UR5, 0x654, UR4 ;  /* 0x0000065405047896 */ /* 0x002fe20008000004 */
[----:B------:R-:W-:-:S04]  /*0930*/  ISETP.GE.AND P0, PT, R0, 0x121, PT ;  /* 0x000001210000780c */ /* 0x000fc80003f06270 */
[----:B------:R-:W-:Y:S01]  /*0940*/  ISETP.LT.AND P6, PT, R28, 0x600, !P0 ;  /* 0x000006001c00780c */ /* 0x000fe200047c1270 */
[-CC-:B--2---:R-:W-:Y:S01]  /*0950*/  FFMA R13, R13, R16.reuse, R4.reuse ;  /* 0x000000100d0d7223 */ /* 0x184fe20000000004 */
[-CC-:B------:R-:W-:Y:S01]  /*0960*/  FFMA R12, R33, R16.reuse, R4.reuse ;  /* 0x00000010210c7223 */ /* 0x180fe20000000004 */
[-CC-:B------:R-:W-:Y:S01]  /*0970*/  FFMA R2, R31, R16.reuse, R4.reuse ;  /* 0x000000101f027223 */ /* 0x180fe20000000004 */
[----:B------:R-:W-:Y:S01]  /*0980*/  FFMA R4, R21, R16, R4 ;  /* 0x0000001015047223 */ /* 0x000fe20000000004 */
[-CC-:B------:R-:W-:Y:S01]  /*0990*/  FFMA R34, R34, R17.reuse, R5.reuse ;  /* 0x0000001122227223 */ /* 0x180fe20000000005 */
[-CC-:B------:R-:W-:Y:S01]  /*09a0*/  FFMA R32, R32, R17.reuse, R5.reuse ;  /* 0x0000001120207223 */ /* 0x180fe20000000005 */
[-CC-:B------:R-:W-:Y:S01]  /*09b0*/  FFMA R30, R30, R17.reuse, R5.reuse ;  /* 0x000000111e1e7223 */ /* 0x180fe20000000005 */
[----:B------:R-:W-:Y:S01]  /*09c0*/  FFMA R10, R10, R17, R5 ;  /* 0x000000110a0a7223 */ /* 0x000fe20000000005 */
[-CC-:B------:R-:W-:Y:S01]  /*09d0*/  FFMA R25, R25, R18.reuse, R6.reuse ;  /* 0x0000001219197223 */ /* 0x180fe20000000006 */
[-CC-:B------:R-:W-:Y:S01]  /*09e0*/  FFMA R11, R11, R18.reuse, R6.reuse ;  /* 0x000000120b0b7223 */ /* 0x180fe20000000006 */
[-CC-:B------:R-:W-:Y:S01]  /*09f0*/  FFMA R16, R15, R18.reuse, R6.reuse ;  /* 0x000000120f107223 */ /* 0x180fe20000000006 */
[----:B------:R-:W-:Y:S01]  /*0a00*/  FFMA R23, R23, R18, R6 ;  /* 0x0000001217177223 */ /* 0x000fe20000000006 */
[----:B0-----:R-:W-:Y:S01]  /*0a10*/  IMAD.SHL.U32 R5, R3, 0x100, RZ ;  /* 0x0000010003057824 */ /* 0x001fe200078e00ff */
[----:B------:R-:W-:-:S04]  /*0a20*/  SHF.R.U32.HI R18, RZ, 0x4, R3 ;  /* 0x00000004ff127819 */ /* 0x000fc80000011603 */
[----:B------:R-:W-:Y:S02]  /*0a30*/  SGXT.U32 R18, R18, 0x4 ;  /* 0x000000041212781a */ /* 0x000fe40000000000 */
[----:B------:R-:W-:-:S04]  /*0a40*/  LOP3.LUT R5, R5, 0xf00, RZ, 0xc0, !PT ;  /* 0x00000f0005057812 */ /* 0x000fc800078ec0ff */
[C---:B------:R-:W-:Y:S02]  /*0a50*/  LOP3.LUT R18, R5.reuse, R18, RZ, 0xfc, !PT ;  /* 0x0000001205127212 */ /* 0x040fe400078efcff */
[C---:B------:R-:W-:Y:S02]  /*0a60*/  LEA.HI R21, R5.reuse, UR4, RZ, 0x1c ;  /* 0x0000000405157c11 */ /* 0x040fe4000f8fe0ff */
[C---:B------:R-:W-:Y:S02]  /*0a70*/  LOP3.LUT R6, R5.reuse, 0x40, RZ, 0xfc, !PT ;  /* 0x0000004005067812 */ /* 0x040fe400078efcff */
[C---:B------:R-:W-:Y:S02]  /*0a80*/  LOP3.LUT R8, R5.reuse, 0x80, RZ, 0xfc, !PT ;  /* 0x0000008005087812 */ /* 0x040fe400078efcff */
[----:B------:R-:W-:Y:S02]  /*0a90*/  LOP3.LUT R9, R5, 0xc0, RZ, 0xfc, !PT ;  /* 0x000000c005097812 */ /* 0x000fe400078efcff */
[----:B------:R-:W-:Y:S01]  /*0aa0*/  LOP3.LUT R5, R28, 0x38, RZ, 0xfc, !PT ;  /* 0x000000381c057812 */ /* 0x000fe200078efcff */
[-CC-:B------:R-:W-:Y:S01]  /*0ab0*/  FFMA R26, R26, R19.reuse, R7.reuse ;  /* 0x000000131a1a7223 */ /* 0x180fe20000000007 */
[-CC-:B------:R-:W-:Y:S01]  /*0ac0*/  FFMA R22, R22, R19.reuse, R7.reuse ;  /* 0x0000001316167223 */ /* 0x180fe20000000007 */
[-CC-:B------:R-:W-:Y:S01]  /*0ad0*/  FFMA R20, R24, R19.reuse, R7.reuse ;  /* 0x0000001318147223 */ /* 0x180fe20000000007 */
[----:B------:R-:W-:Y:S01]  /*0ae0*/  FFMA R14, R14, R19, R7 ;  /* 0x000000130e0e7223 */ /* 0x000fe20000000007 */
[----:B------:R-:W-:Y:S01]  /*0af0*/  LEA.HI R7, R6, UR4, RZ, 0x1c ;  /* 0x0000000406077c11 */ /* 0x000fe2000f8fe0ff */
[----:B------:R-:W-:-:S04]  /*0b00*/  IMAD.HI R6, R5, 0x2aaaaaab, RZ ;  /* 0x2aaaaaab05067827 */ /* 0x000fc800078e02ff */
[----:B------:R-:W-:Y:S01]  /*0b10*/  IMAD R24, R18, 0x4, R7 ;  /* 0x0000000412187824 */ /* 0x000fe200078e0207 */
[----:B------:R-:W-:-:S04]  /*0b20*/  SHF.R.U32.HI R7, RZ, 0x1f, R6 ;  /* 0x0000001fff077819 */ /* 0x000fc80000011606 */
[----:B------:R-:W-:-:S05]  /*0b30*/  LEA.HI.SX32 R6, R6, R7, 0x1a ;  /* 0x0000000706067211 */ /* 0x000fca00078fd2ff */
[----:B------:R-:W-:Y:S01]  /*0b40*/  IMAD R7, R6, -0x180, R5 ;  /* 0xfffffe8006077824 */ /* 0x000fe200078e0205 */
[----:B------:R-:W-:-:S03]  /*0b50*/  ISETP.LT.AND P2, PT, R5, 0x600, !P0 ;  /* 0x000006000500780c */ /* 0x000fc60004741270 */
[----:B------:R-:W-:-:S04]  /*0b60*/  IMAD R7, R7, 0x121, R0 ;  /* 0x0000012107077824 */ /* 0x000fc800078e0200 */
[----:B------:R-:W-:Y:S01]  /*0b70*/  IMAD R5, R6, 0x36300, R7 ;  /* 0x0003630006057824 */ /* 0x000fe200078e0207 */
[----:B------:R-:W-:-:S05]  /*0b80*/  LOP3.LUT R6, R28, 0x34, RZ, 0xfc, !PT ;  /* 0x000000341c067812 */ /* 0x000fca00078efcff */
[----:B------:R-:W-:Y:S01]  /*0b90*/  IMAD.HI R7, R6, 0x2aaaaaab, RZ ;  /* 0x2aaaaaab06077827 */ /* 0x000fe200078e02ff */
[----:B------:R-:W-:-:S04]  /*0ba0*/  LEA.HI R17, R8, UR4, RZ, 0x1c ;  /* 0x0000000408117c11 */ /* 0x000fc8000f8fe0ff */
[----:B------:R-:W-:Y:S02]  /*0bb0*/  SHF.R.U32.HI R8, RZ, 0x1f, R7 ;  /* 0x0000001fff087819 */ /* 0x000fe40000011607 */
[----:B------:R-:W-:Y:S02]  /*0bc0*/  LEA.HI R9, R9, UR4, RZ, 0x1c ;  /* 0x0000000409097c11 */ /* 0x000fe4000f8fe0ff */
[----:B------:R-:W-:Y:S01]  /*0bd0*/  LEA.HI.SX32 R7, R7, R8, 0x1a ;  /* 0x0000000807077211 */ /* 0x000fe200078fd2ff */
[C---:B------:R-:W-:Y:S01]  /*0be0*/  IMAD R21, R18.reuse, 0x4, R21 ;  /* 0x0000000412157824 */ /* 0x040fe200078e0215 */
[----:B------:R-:W-:Y:S01]  /*0bf0*/  FSETP.GEU.AND P1, PT, R13, RZ, PT ;  /* 0x000000ff0d00720b */ /* 0x000fe20003f2e000 */
[C---:B------:R-:W-:Y:S02]  /*0c00*/  IMAD R17, R18.reuse, 0x4, R17 ;  /* 0x0000000412117824 */ /* 0x040fe400078e0211 */
[----:B------:R-:W-:Y:S02]  /*0c10*/  IMAD R18, R18, 0x4, R9 ;  /* 0x0000000412127824 */ /* 0x000fe400078e0209 */
[----:B------:R-:W-:Y:S01]  /*0c20*/  IMAD R9, R7, -0x180, R6 ;  /* 0xfffffe8007097824 */ /* 0x000fe200078e0206 */
[----:B------:R-:W-:-:S02]  /*0c30*/  FSEL R36, R13, RZ, P1 ;  /* 0x000000ff0d247208 */ /* 0x000fc40000800000 */
[----:B------:R-:W-:Y:S01]  /*0c40*/  ISETP.LT.AND P1, PT, R6, 0x600, !P0 ;  /* 0x000006000600780c */ /* 0x000fe20004721270 */
[----:B------:R-:W-:Y:S01]  /*0c50*/  IMAD R8, R9, 0x121, R0 ;  /* 0x0000012109087824 */ /* 0x000fe200078e0200 */
[----:B------:R-:W-:-:S03]  /*0c60*/  LOP3.LUT R6, R28, 0x20, RZ, 0xfc, !PT ;  /* 0x000000201c067812 */ /* 0x000fc600078efcff */
[----:B------:R-:W-:Y:S02]  /*0c70*/  IMAD R7, R7, 0x36300, R8 ;  /* 0x0003630007077824 */ /* 0x000fe400078e0208 */
[----:B------:R-:W-:-:S05]  /*0c80*/  IMAD.HI R8, R6, 0x2aaaaaab, RZ ;  /* 0x2aaaaaab06087827 */ /* 0x000fca00078e02ff */
[----:B------:R-:W-:Y:S02]  /*0c90*/  SHF.R.U32.HI R9, RZ, 0x1f, R8 ;  /* 0x0000001fff097819 */ /* 0x000fe40000011608 */
[----:B------:R-:W-:Y:S02]  /*0ca0*/  P2R R19, PR, RZ, 0x4 ;  /* 0x00000004ff137803 */ /* 0x000fe40000000000 */
[----:B------:R-:W-:Y:S02]  /*0cb0*/  LEA.HI.SX32 R9, R8, R9, 0x1a ;  /* 0x0000000908097211 */ /* 0x000fe400078fd2ff */
[C---:B------:R-:W-:Y:S02]  /*0cc0*/  FSETP.GEU.AND P2, PT, R34.reuse, RZ, PT ;  /* 0x000000ff2200720b */ /* 0x040fe40003f4e000 */
[----:B------:R-:W-:Y:S01]  /*0cd0*/  FSETP.GEU.AND P3, PT, R25, RZ, PT ;  /* 0x000000ff1900720b */ /* 0x000fe20003f6e000 */
[----:B------:R-:W-:Y:S01]  /*0ce0*/  IMAD R13, R9, -0x180, R6 ;  /* 0xfffffe80090d7824 */ /* 0x000fe200078e0206 */
[----:B------:R-:W-:-:S02]  /*0cf0*/  FSEL R15, R34, RZ, P2 ;  /* 0x000000ff220f7208 */ /* 0x000fc40001000000 */
[----:B------:R-:W-:Y:S01]  /*0d00*/  ISETP.LT.AND P2, PT, R6, 0x600, !P0 ;  /* 0x000006000600780c */ /* 0x000fe20004741270 */
[----:B------:R-:W-:Y:S01]  /*0d10*/  IMAD R6, R13, 0x121, R0 ;  /* 0x000001210d067824 */ /* 0x000fe200078e0200 */
[----:B------:R-:W-:Y:S02]  /*0d20*/  FSEL R8, R25, RZ, P3 ;  /* 0x000000ff19087208 */ /* 0x000fe40001800000 */
[----:B------:R-:W-:Y:S01]  /*0d30*/  FSETP.GEU.AND P4, PT, R26, RZ, PT ;  /* 0x000000ff1a00720b */ /* 0x000fe20003f8e000 */
[----:B------:R-:W-:Y:S01]  /*0d40*/  STS [R21], R36 ;  /* 0x0000002415007388 */ /* 0x000fe20000000800 */
[C---:B------:R-:W-:Y:S01]  /*0d50*/  FSETP.GEU.AND P3, PT, R12.reuse, RZ, PT ;  /* 0x000000ff0c00720b */ /* 0x040fe20003f6e000 */
[----:B------:R-:W-:Y:S02]  /*0d60*/  IMAD R9, R9, 0x36300, R6 ;  /* 0x0003630009097824 */ /* 0x000fe400078e0206 */
[----:B------:R0:W-:Y:S01]  /*0d70*/  STS [R24+0x100], R15 ;  /* 0x0001000f18007388 */ /* 0x0001e20000000800 */
[----:B------:R-:W-:-:S02]  /*0d80*/  FSEL R34, R12, RZ, P3 ;  /* 0x000000ff0c227208 */ /* 0x000fc40001800000 */
[----:B------:R-:W-:Y:S02]  /*0d90*/  FSETP.GEU.AND P3, PT, R11, RZ, PT ;  /* 0x000000ff0b00720b */ /* 0x000fe40003f6e000 */
[----:B------:R-:W-:Y:S02]  /*0da0*/  LOP3.LUT R6, R28, 0x30, RZ, 0xfc, !PT ;  /* 0x000000301c067812 */ /* 0x000fe400078efcff */
[----:B0-----:R-:W-:Y:S02]  /*0db0*/  FSEL R15, R26, RZ, P4 ;  /* 0x000000ff1a0f7208 */ /* 0x001fe40002000000 */
[C---:B------:R-:W-:Y:S01]  /*0dc0*/  FSETP.GEU.AND P4, PT, R32.reuse, RZ, PT ;  /* 0x000000ff2000720b */ /* 0x040fe20003f8e000 */
[----:B------:R0:W-:Y:S03]  /*0dd0*/  STS [R17+0x200], R8 ;  /* 0x0002000811007388 */ /* 0x0001e60000000800 */
[----:B------:R-:W-:-:S02]  /*0de0*/  FSEL R25, R32, RZ, P4 ;  /* 0x000000ff20197208 */ /* 0x000fc40002000000 */
[----:B------:R-:W-:Y:S01]  /*0df0*/  FSEL R32, R11, RZ, P3 ;  /* 0x000000ff0b207208 */ /* 0x000fe20001800000 */
[----:B------:R-:W-:Y:S01]  /*0e00*/  IMAD.HI R11, R6, 0x2aaaaaab, RZ ;  /* 0x2aaaaaab060b7827 */ /* 0x000fe200078e02ff */
[C---:B0-----:R-:W-:Y:S02]  /*0e10*/  LOP3.LUT R8, R28.reuse, 0x2c, RZ, 0xfc, !PT ;  /* 0x0000002c1c087812 */ /* 0x041fe400078efcff */
[----:B------:R-:W-:Y:S02]  /*0e20*/  LOP3.LUT R12, R28, 0x1c, RZ, 0xfc, !PT ;  /* 0x0000001c1c0c7812 */ /* 0x000fe400078efcff */
[----:B------:R-:W-:Y:S01]  /*0e30*/  SHF.R.U32.HI R26, RZ, 0x1f, R11 ;  /* 0x0000001fff1a7819 */ /* 0x000fe2000001160b */
[----:B------:R-:W-:Y:S01]  /*0e40*/  IMAD.HI R13, R8, 0x2aaaaaab, RZ ;  /* 0x2aaaaaab080d7827 */ /* 0x000fe200078e02ff */
[----:B------:R0:W-:Y:S02]  /*0e50*/  STS [R18+0x300], R15 ;  /* 0x0003000f12007388 */ /* 0x0001e40000000800 */
[----:B------:R-:W-:-:S02]  /*0e60*/  LEA.HI.SX32 R11, R11, R26, 0x1a ;  /* 0x0000001a0b0b7211 */ /* 0x000fc400078fd2ff */
[----:B------:R-:W-:Y:S01]  /*0e70*/  SHF.R.U32.HI R26, RZ, 0x1f, R13 ;  /* 0x0000001fff1a7819 */ /* 0x000fe2000001160d */
[----:B0-----:R-:W-:-:S03]  /*0e80*/  IMAD.HI R15, R12, 0x2aaaaaab, RZ ;  /* 0x2aaaaaab0c0f7827 */ /* 0x001fc600078e02ff */
[----:B------:R-:W-:Y:S02]  /*0e90*/  LEA.HI.SX32 R13, R13, R26, 0x1a ;  /* 0x0000001a0d0d7211 */ /* 0x000fe400078fd2ff */
[----:B------:R-:W-:Y:S01]  /*0ea0*/  SHF.R.U32.HI R26, RZ, 0x1f, R15 ;  /* 0x0000001fff1a7819 */ /* 0x000fe2000001160f */
[----:B------:R-:W-:Y:S01]  /*0eb0*/  STS [R21+0x40], R34 ;  /* 0x0000402215007388 */ /* 0x000fe20000000800 */
[----:B------:R-:W-:Y:S02]  /*0ec0*/  FSETP.GEU.AND P4, PT, R2, RZ, PT ;  /* 0x000000ff0200720b */ /* 0x000fe40003f8e000 */
[----:B------:R-:W-:Y:S01]  /*0ed0*/  LEA.HI.SX32 R15, R15, R26, 0x1a ;  /* 0x0000001a0f0f7211 */ /* 0x000fe200078fd2ff */
[----:B------:R0:W-:Y:S01]  /*0ee0*/  STS [R24+0x140], R25 ;  /* 0x0001401918007388 */ /* 0x0001e20000000800 */
[----:B------:R-:W-:Y:S02]  /*0ef0*/  FSETP.GEU.AND P5, PT, R22, RZ, PT ;  /* 0x000000ff1600720b */ /* 0x000fe40003fae000 */
[----:B------:R-:W-:-:S02]  /*0f00*/  FSEL R2, R2, RZ, P4 ;  /* 0x000000ff02027208 */ /* 0x000fc40002000000 */
[----:B------:R-:W-:Y:S02]  /*0f10*/  FSETP.GEU.AND P4, PT, R16, RZ, PT ;  /* 0x000000ff1000720b */ /* 0x000fe40003f8e000 */
[----:B------:R-:W-:Y:S01]  /*0f20*/  ISETP.LT.AND P3, PT, R12, 0x600, !P0 ;  /* 0x000006000c00780c */ /* 0x000fe20004761270 */
[----:B0-----:R-:W-:-:S04]  /*0f30*/  IMAD R25, R15, -0x180, R12 ;  /* 0xfffffe800f197824 */ /* 0x001fc800078e020c */
[----:B------:R-:W-:Y:S01]  /*0f40*/  IMAD R12, R25, 0x121, R0 ;  /* 0x00000121190c7824 */ /* 0x000fe200078e0200 */
[----:B------:R-:W-:Y:S02]  /*0f50*/  FSEL R25, R22, RZ, P5 ;  /* 0x000000ff16197208 */ /* 0x000fe40002800000 */
[----:B------:R-:W-:Y:S02]  /*0f60*/  FSETP.GEU.AND P5, PT, R30, RZ, PT ;  /* 0x000000ff1e00720b */ /* 0x000fe40003fae000 */
[----:B------:R-:W-:Y:S02]  /*0f70*/  FSEL R22, R16, RZ, P4 ;  /* 0x000000ff10167208 */ /* 0x000fe40002000000 */
[----:B------:R-:W-:Y:S01]  /*0f80*/  FSETP.GEU.AND P4, PT, R4, RZ, PT ;  /* 0x000000ff0400720b */ /* 0x000fe20003f8e000 */
[----:B------:R-:W-:Y:S01]  /*0f90*/  STS [R17+0x240], R32 ;  /* 0x0002402011007388 */ /* 0x000fe20000000800 */
[----:B------:R-:W-:Y:S01]  /*0fa0*/  FSEL R27, R30, RZ, P5 ;  /* 0x000000ff1e1b7208 */ /* 0x000fe20002800000 */
[----:B------:R-:W-:Y:S01]  /*0fb0*/  IMAD R15, R15, 0x36300, R12 ;  /* 0x000363000f0f7824 */ /* 0x000fe200078e020c */
[----:B------:R-:W-:Y:S01]  /*0fc0*/  FSEL R30, R4, RZ, P4 ;  /* 0x000000ff041e7208 */ /* 0x000fe20002000000 */
[----:B------:R0:W-:Y:S01]  /*0fd0*/  STS [R18+0x340], R25 ;  /* 0x0003401912007388 */ /* 0x0001e20000000800 */
[----:B------:R-:W-:-:S02]  /*0fe0*/  FSETP.GEU.AND P5, PT, R20, RZ, PT ;  /* 0x000000ff1400720b */ /* 0x000fc40003fae000 */
[C---:B------:R-:W-:Y:S01]  /*0ff0*/  LOP3.LUT R4, R28.reuse, 0x28, RZ, 0xfc, !PT ;  /* 0x000000281c047812 */ /* 0x040fe200078efcff */
[----:B------:R1:W-:Y:S01]  /*1000*/  STS [R21+0x80], R2 ;  /* 0x0000800215007388 */ /* 0x0003e20000000800 */
[----:B------:R-:W-:Y:S02]  /*1010*/  LOP3.LUT R12, R28, 0x24, RZ, 0xfc, !PT ;  /* 0x000000241c0c7812 */ /* 0x000fe400078efcff */
[----:B------:R-:W-:Y:S01]  /*1020*/  FSEL R29, R20, RZ, P5 ;  /* 0x000000ff141d7208 */ /* 0x000fe20002800000 */
[----:B------:R-:W-:Y:S01]  /*1030*/  STS [R24+0x180], R27 ;  /* 0x0001801b18007388 */ /* 0x000fe20000000800 */
[----:B------:R-:W-:Y:S01]  /*1040*/  FSETP.GEU.AND P5, PT, R10, RZ, PT ;  /* 0x000000ff0a00720b */ /* 0x000fe20003fae000 */
[----:B0-----:R-:W-:Y:S01]  /*1050*/  IMAD.HI R25, R4, 0x2aaaaaab, RZ ;  /* 0x2aaaaaab04197827 */ /* 0x001fe200078e02ff */
[----:B-1----:R-:W-:Y:S01]  /*1060*/  LOP3.LUT R2, R28, 0x18, RZ, 0xfc, !PT ;  /* 0x000000181c027812 */ /* 0x002fe200078efcff */
[----:B------:R0:W-:Y:S02]  /*1070*/  STS [R17+0x280], R22 ;  /* 0x0002801611007388 */ /* 0x0001e40000000800 */
[----:B------:R-:W-:Y:S01]  /*1080*/  IMAD.HI R16, R12, 0x2aaaaaab, RZ ;  /* 0x2aaaaaab0c107827 */ /* 0x000fe200078e02ff */
[----:B------:R-:W-:Y:S01]  /*1090*/  FSEL R31, R10, RZ, P5 ;  /* 0x000000ff0a1f7208 */ /* 0x000fe20002800000 */
[----:B------:R1:W-:Y:S01]  /*10a0*/  STS [R18+0x380], R29 ;  /* 0x0003801d12007388 */ /* 0x0003e20000000800 */
[----:B------:R-:W-:Y:S01]  /*10b0*/  SHF.R.U32.HI R10, RZ, 0x1f, R25 ;  /* 0x0000001fff0a7819 */ /* 0x000fe20000011619 */
[----:B0-----:R-:W-:Y:S01]  /*10c0*/  IMAD.HI R22, R2, 0x2aaaaaab, RZ ;  /* 0x2aaaaaab02167827 */ /* 0x001fe200078e02ff */
[----:B------:R-:W-:-:S02]  /*10d0*/  SHF.R.U32.HI R27, RZ, 0x1f, R16 ;  /* 0x0000001fff1b7819 */ /* 0x000fc40000011610 */
[----:B------:R-:W-:Y:S02]  /*10e0*/  FSETP.GEU.AND P4, PT, R23, RZ, PT ;  /* 0x000000ff1700720b */ /* 0x000fe40003f8e000 */
[----:B-1----:R-:W-:Y:S01]  /*10f0*/  SHF.R.U32.HI R29, RZ, 0x1f, R22 ;  /* 0x0000001fff1d7819 */ /* 0x002fe20000011616 */
[----:B------:R0:W-:Y:S01]  /*1100*/  STS [R21+0xc0], R30 ;  /* 0x0000c01e15007388 */ /* 0x0001e20000000800 */
[----:B------:R-:W-:Y:S02]  /*1110*/  LEA.HI.SX32 R25, R25, R10, 0x1a ;  /* 0x0000000a19197211 */ /* 0x000fe400078fd2ff */
[----:B------:R-:W-:Y:S02]  /*1120*/  FSEL R10, R23, RZ, P4 ;  /* 0x000000ff170a7208 */ /* 0x000fe40002000000 */
[----:B------:R-:W-:Y:S02]  /*1130*/  FSETP.GEU.AND P4, PT, R14, RZ, PT ;  /* 0x000000ff0e00720b */ /* 0x000fe40003f8e000 */
[----:B0-----:R-:W-:-:S02]  /*1140*/  LEA.HI.SX32 R21, R16, R27, 0x1a ;  /* 0x0000001b10157211 */ /* 0x001fc400078fd2ff */
[----:B------:R-:W-:Y:S02]  /*1150*/  LEA.HI.SX32 R27, R22, R29, 0x1a ;  /* 0x0000001d161b7211 */ /* 0x000fe400078fd2ff */
[----:B------:R-:W-:Y:S02]  /*1160*/  LOP3.LUT R22, R28, 0x10, RZ, 0xfc, !PT ;  /* 0x000000101c167812 */ /* 0x000fe400078efcff */
[----:B------:R-:W-:Y:S02]  /*1170*/  FSEL R35, R14, RZ, P4 ;  /* 0x000000ff0e237208 */ /* 0x000fe40002000000 */
[----:B------:R-:W-:Y:S01]  /*1180*/  LOP3.LUT R14, R28, 0xc, RZ, 0xfc, !PT ;  /* 0x0000000c1c0e7812 */ /* 0x000fe200078efcff */
[----:B------:R-:W-:Y:S01]  /*1190*/  IMAD.HI R29, R22, 0x2aaaaaab, RZ ;  /* 0x2aaaaaab161d7827 */ /* 0x000fe200078e02ff */
[----:B------:R0:W-:Y:S01]  /*11a0*/  STS [R24+0x1c0], R31 ;  /* 0x0001c01f18007388 */ /* 0x0001e20000000800 */
[----:B------:R-:W-:Y:S02]  /*11b0*/  ISETP.LT.AND P4, PT, R2, 0x600, !P0 ;  /* 0x000006000200780c */ /* 0x000fe40004781270 */
[----:B------:R-:W-:Y:S01]  /*11c0*/  IMAD R33, R27, -0x180, R2 ;  /* 0xfffffe801b217824 */ /* 0x000fe200078e0202 */
[----:B------:R-:W-:Y:S01]  /*11d0*/  SHF.R.U32.HI R2, RZ, 0x1f, R29 ;  /* 0x0000001fff027819 */ /* 0x000fe2000001161d */
[----:B0-----:R-:W-:Y:S01]  /*11e0*/  IMAD.HI R31, R14, 0x2aaaaaab, RZ ;  /* 0x2aaaaaab0e1f7827 */ /* 0x001fe200078e02ff */
[----:B------:R-:W-:-:S02]  /*11f0*/  LOP3.LUT R24, R28, 0x8, RZ, 0xfc, !PT ;  /* 0x000000081c187812 */ /* 0x000fc400078efcff */
[----:B------:R-:W-:Y:S01]  /*1200*/  LEA.HI.SX32 R29, R29, R2, 0x1a ;  /* 0x000000021d1d7211 */ /* 0x000fe200078fd2ff */
[----:B------:R-:W-:Y:S01]  /*1210*/  IMAD R16, R33, 0x121, R0 ;  /* 0x0000012121107824 */ /* 0x000fe200078e0200 */
[----:B------:R-:W-:Y:S01]  /*1220*/  SHF.R.U32.HI R2, RZ, 0x1f, R31 ;  /* 0x0000001fff027819 */ /* 0x000fe2000001161f */
[----:B------:R-:W-:Y:S01]  /*1230*/  IMAD.HI R33, R24, 0x2aaaaaab, RZ ;  /* 0x2aaaaaab18217827 */ /* 0x000fe200078e02ff */
[----:B------:R0:W-:Y:S02]  /*1240*/  STS [R17+0x2c0], R10 ;  /* 0x0002c00a11007388 */ /* 0x0001e40000000800 */
[----:B------:R-:W-:Y:S02]  /*1250*/  LEA.HI.SX32 R31, R31, R2, 0x1a ;  /* 0x000000021f1f7211 */ /* 0x000fe400078fd2ff */
[----:B------:R-:W-:Y:S02]  /*1260*/  LOP3.LUT R2, R28, 0x4, RZ, 0xfc, !PT ;  /* 0x000000041c027812 */ /* 0x000fe400078efcff */
[----:B0-----:R-:W-:-:S04]  /*1270*/  SHF.R.U32.HI R10, RZ, 0x1f, R33 ;  /* 0x0000001fff0a7819 */ /* 0x001fc80000011621 */
[----:B------:R-:W-:Y:S01]  /*1280*/  LEA.HI.SX32 R33, R33, R10, 0x1a ;  /* 0x0000000a21217211 */ /* 0x000fe200078fd2ff */
[----:B------:R-:W-:-:S05]  /*1290*/  IMAD.HI R10, R2, 0x2aaaaaab, RZ ;  /* 0x2aaaaaab020a7827 */ /* 0x000fca00078e02ff */
[----:B------:R-:W-:-:S04]  /*12a0*/  SHF.R.U32.HI R17, RZ, 0x1f, R10 ;  /* 0x0000001fff117819 */ /* 0x000fc8000001160a */
[----:B------:R-:W-:Y:S01]  /*12b0*/  LEA.HI.SX32 R17, R10, R17, 0x1a ;  /* 0x000000110a117211 */ /* 0x000fe200078fd2ff */
[----:B------:R0:W-:Y:S01]  /*12c0*/  STS [R18+0x3c0], R35 ;  /* 0x0003c02312007388 */ /* 0x0001e20000000800 */
[----:B------:R-:W-:Y:S01]  /*12d0*/  BAR.SYNC.DEFER_BLOCKING 0x0 ;  /* 0x0000000000007b1d */ /* 0x000fe20000010000 */
[----:B------:R-:W-:Y:S02]  /*12e0*/  ISETP.LT.AND P5, PT, R2, 0x600, !P0 ;  /* 0x000006000200780c */ /* 0x000fe400047a1270 */
[----:B0-----:R-:W-:-:S04]  /*12f0*/  IMAD R35, R17, -0x180, R2 ;  /* 0xfffffe8011237824 */ /* 0x001fc800078e0202 */
[----:B------:R-:W-:-:S04]  /*1300*/  IMAD R2, R35, 0x121, R0 ;  /* 0x0000012123027824 */ /* 0x000fc800078e0200 */
[----:B------:R-:W-:Y:S02]  /*1310*/  IMAD R35, R17, 0x36300, R2 ;  /* 0x0003630011237824 */ /* 0x000fe400078e0202 */
[----:B------:R-:W-:-:S05]  /*1320*/  IMAD.HI R2, R28, 0x2aaaaaab, RZ ;  /* 0x2aaaaaab1c027827 */ /* 0x000fca00078e02ff */
[----:B------:R-:W-:-:S04]  /*1330*/  SHF.R.U32.HI R17, RZ, 0x1f, R2 ;  /* 0x0000001fff117819 */ /* 0x000fc80000011602 */
[----:B------:R-:W-:-:S05]  /*1340*/  LEA.HI.SX32 R17, R2, R17, 0x1a ;  /* 0x0000001102117211 */ /* 0x000fca00078fd2ff */
[----:B------:R-:W-:-:S04]  /*1350*/  IMAD R37, R17, -0x180, R28 ;  /* 0xfffffe8011257824 */ /* 0x000fc800078e021c */
[----:B------:R-:W-:-:S04]  /*1360*/  IMAD R2, R37, 0x121, R0 ;  /* 0x0000012125027824 */ /* 0x000fc800078e0200 */
[----:B------:R-:W-:Y:S01]  /*1370*/  IMAD R17, R17, 0x36300, R2 ;  /* 0x0003630011117824 */ /* 0x000fe200078e0202 */
[----:B------:R-:W-:-:S04]  /*1380*/  SHF.R.U32.HI R2, RZ, 0x4, R3 ;  /* 0x00000004ff027819 */ /* 0x000fc80000011603 */
[----:B------:R-:W-:Y:S02]  /*1390*/  LOP3.LUT R2, R2, 0xc, RZ, 0xc0, !PT ;  /* 0x0000000c02027812 */ /* 0x000fe400078ec0ff */
[----:B------:R-:W-:-:S03]  /*13a0*/  LOP3.LUT R10, R3, 0xff, RZ, 0xc0, !PT ;  /* 0x000000ff030a7812 */ /* 0x000fc600078ec0ff */
[----:B------:R-:W-:-:S04]  /*13b0*/  VIADD R3, R2, UR4 ;  /* 0x0000000402037c36 */ /* 0x000fc80008000000 */
[----:B------:R-:W-:Y:S02]  /*13c0*/  IMAD R18, R10, 0x4, R3 ;  /* 0x000000040a127824 */ /* 0x000fe400078e0203 */
[----:B------:R-:W0:Y:S03]  /*13d0*/  LDC.64 R2, c[0x0][0x238] ;  /* 0x00008e00ff027b82 */ /* 0x000e260000000a00 */
[----:B------:R-:W1:Y:S01]  /*13e0*/  LDS R37, [R18] ;  /* 0x0000000012257984 */ /* 0x000e620000000800 */
[----:B------:R-:W-:Y:S01]  /*13f0*/  IMAD R27, R27, 0x36300, R16 ;  /* 0x000363001b1b7824 */ /* 0x000fe200078e0210 */
[----:B------:R-:W-:-:S05]  /*1400*/  LOP3.LUT R20, R28, 0x14, RZ, 0xfc, !PT ;  /* 0x000000141c147812 */ /* 0x000fca00078efcff */
[----:B------:R-:W-:-:S04]  /*1410*/  IMAD.HI R26, R20, 0x2aaaaaab, RZ ;  /* 0x2aaaaaab141a7827 */ /* 0x000fc800078e02ff */
[----:B0-----:R-:W-:Y:S01]  /*1420*/  IMAD.WIDE R16, R17, 0x4, R2 ;  /* 0x0000000411107825 */ /* 0x001fe200078e0202 */
[----:B------:R-:W-:-:S04]  /*1430*/  SHF.R.U32.HI R23, RZ, 0x1f, R26 ;  /* 0x0000001fff177819 */ /* 0x000fc8000001161a */
[----:B-1----:R0:W-:Y:S01]  /*1440*/  @P6 STG.E desc[UR6][R16.64], R37 ;  /* 0x0000002510006986 */ /* 0x0021e2000c101906 */
[----:B------:R-:W-:Y:S02]  /*1450*/  ISETP.NE.AND P6, PT, R19, RZ, PT ;  /* 0x000000ff1300720c */ /* 0x000fe40003fc5270 */
[----:B------:R-:W-:-:S04]  /*1460*/  LOP3.LUT R19, R10, 0x100, RZ, 0xfc, !PT ;  /* 0x000001000a137812 */ /* 0x000fc800078efcff */
[----:B------:R-:W-:-:S04]  /*1470*/  SHF.R.U32.HI R19, RZ, 0x4, R19 ;  /* 0x00000004ff137819 */ /* 0x000fc80000011613 */
[----:B------:R-:W-:Y:S02]  /*1480*/  LOP3.LUT R19, R19, 0x1c, RZ, 0xc0, !PT ;  /* 0x0000001c13137812 */ /* 0x000fe400078ec0ff */
[----:B------:R-:W-:-:S03]  /*1490*/  LEA.HI.SX32 R23, R26, R23, 0x1a ;  /* 0x000000171a177211 */ /* 0x000fc600078fd2ff */
[----:B------:R-:W-:-:S04]  /*14a0*/  VIADD R19, R19, UR4 ;  /* 0x0000000413137c36 */ /* 0x000fc80008000000 */
[----:B------:R-:W-:Y:S02]  /*14b0*/  IMAD R26, R10, 0x4, R19 ;  /* 0x000000040a1a7824 */ /* 0x000fe400078e0213 */
[----:B------:R-:W-:-:S04]  /*14c0*/  IMAD.WIDE R18, R35, 0x4, R2 ;  /* 0x0000000423127825 */ /* 0x000fc800078e0202 */
[----:B------:R-:W-:Y:S01]  /*14d0*/  IMAD R35, R33, -0x180, R24 ;  /* 0xfffffe8021237824 */ /* 0x000fe200078e0218 */
[----:B------:R-:W1:Y:S03]  /*14e0*/  LDS R26, [R26+0x400] ;  /* 0x000400001a1a7984 */ /* 0x000e660000000800 */
[----:B0-----:R-:W-:-:S04]  /*14f0*/  IMAD R16, R35, 0x121, R0 ;  /* 0x0000012123107824 */ /* 0x001fc800078e0200 */
[----:B------:R-:W-:Y:S01]  /*1500*/  IMAD R17, R33, 0x36300, R16 ;  /* 0x0003630021117824 */ /* 0x000fe200078e0210 */
[----:B------:R-:W-:-:S04]  /*1510*/  LOP3.LUT R16, R10, 0x200, RZ, 0xfc, !PT ;  /* 0x000002000a107812 */ /* 0x000fc800078efcff */
[----:B------:R-:W-:-:S04]  /*1520*/  SHF.R.U32.HI R16, RZ, 0x4, R16 ;  /* 0x00000004ff107819 */ /* 0x000fc80000011610 */
[----:B------:R-:W-:-:S05]  /*1530*/  LOP3.LUT R16, R16, 0x2c, RZ, 0xc0, !PT ;  /* 0x0000002c10107812 */ /* 0x000fca00078ec0ff */
[----:B------:R-:W-:-:S04]  /*1540*/  VIADD R33, R16, UR4 ;  /* 0x0000000410217c36 */ /* 0x000fc80008000000 */
[----:B------:R-:W-:-:S06]  /*1550*/  IMAD R33, R10, 0x4, R33 ;  /* 0x000000040a217824 */ /* 0x000fcc00078e0221 */
[----:B------:R-:W0:Y:S04]  /*1560*/  LDS R33, [R33+0x800] ;  /* 0x0008000021217984 */ /* 0x000e280000000800 */
[----:B-1----:R1:W-:Y:S01]  /*1570*/  @P5 STG.E desc[UR6][R18.64], R26 ;  /* 0x0000001a12005986 */ /* 0x0023e2000c101906 */
[----:B------:R-:W-:Y:S01]  /*1580*/  ISETP.LT.AND P5, PT, R24, 0x600, !P0 ;  /* 0x000006001800780c */ /* 0x000fe200047a1270 */
[----:B------:R-:W-:-:S04]  /*1590*/  IMAD.WIDE R16, R17, 0x4, R2 ;  /* 0x0000000411107825 */ /* 0x000fc800078e0202 */
[----:B-1----:R-:W-:-:S08]  /*15a0*/  IMAD R19, R31, -0x180, R14 ;  /* 0xfffffe801f137824 */ /* 0x002fd000078e020e */
[----:B0-----:R-:W-:Y:S01]  /*15b0*/  @P5 STG.E desc[UR6][R16.64], R33 ;  /* 0x0000002110005986 */ /* 0x001fe2000c101906 */
[----:B------:R-:W-:Y:S01]  /*15c0*/  ISETP.LT.AND P5, PT, R14, 0x600, !P0 ;  /* 0x000006000e00780c */ /* 0x000fe200047a1270 */
[----:B------:R-:W-:-:S04]  /*15d0*/  IMAD R14, R19, 0x121, R0 ;  /* 0x00000121130e7824 */ /* 0x000fc800078e0200 */
[----:B------:R-:W-:Y:S01]  /*15e0*/  IMAD R31, R31, 0x36300, R14 ;  /* 0x000363001f1f7824 */ /* 0x000fe200078e020e */
[----:B------:R-:W-:-:S04]  /*15f0*/  LOP3.LUT R14, R10, 0x300, RZ, 0xfc, !PT ;  /* 0x000003000a0e7812 */ /* 0x000fc800078efcff */
[----:B------:R-:W-:-:S04]  /*1600*/  SHF.R.U32.HI R14, RZ, 0x4, R14 ;  /* 0x00000004ff0e7819 */ /* 0x000fc8000001160e */
[----:B------:R-:W-:-:S05]  /*1610*/  LOP3.LUT R14, R14, 0x3c, RZ, 0xc0, !PT ;  /* 0x0000003c0e0e7812 */ /* 0x000fca00078ec0ff */
[----:B------:R-:W-:-:S04]  /*1620*/  VIADD R19, R14, UR4 ;  /* 0x000000040e137c36 */ /* 0x000fc80008000000 */
[----:B------:R-:W-:Y:S02]  /*1630*/  IMAD R18, R10, 0x4, R19 ;  /* 0x000000040a127824 */ /* 0x000fe400078e0213 */
[----:B------:R-:W-:-:S03]  /*1640*/  IMAD R19, R29, -0x180, R22 ;  /* 0xfffffe801d137824 */ /* 0x000fc600078e0216 */
[----:B------:R0:W1:Y:S01]  /*1650*/  LDS R35, [R18+0xc00] ;  /* 0x000c000012237984 */ /* 0x0000620000000800 */
[----:B------:R-:W-:-:S04]  /*1660*/  IMAD R14, R19, 0x121, R0 ;  /* 0x00000121130e7824 */ /* 0x000fc800078e0200 */
[----:B------:R-:W-:Y:S01]  /*1670*/  IMAD R29, R29, 0x36300, R14 ;  /* 0x000363001d1d7824 */ /* 0x000fe200078e020e */
[----:B------:R-:W-:-:S04]  /*1680*/  LOP3.LUT R14, R10, 0x400, RZ, 0xfc, !PT ;  /* 0x000004000a0e7812 */ /* 0x000fc800078efcff */
[----:B------:R-:W-:-:S04]  /*1690*/  SHF.R.U32.HI R14, RZ, 0x4, R14 ;  /* 0x00000004ff0e7819 */ /* 0x000fc8000001160e */
[----:B------:R-:W-:-:S05]  /*16a0*/  LOP3.LUT R14, R14, 0x4c, RZ, 0xc0, !PT ;  /* 0x0000004c0e0e7812 */ /* 0x000fca00078ec0ff */
[----:B------:R-:W-:-:S04]  /*16b0*/  VIADD R19, R14, UR4 ;  /* 0x000000040e137c36 */ /* 0x000fc80008000000 */
[----:B0-----:R-:W-:Y:S02]  /*16c0*/  IMAD R18, R10, 0x4, R19 ;  /* 0x000000040a127824 */ /* 0x001fe400078e0213 */
[----:B------:R-:W-:-:S03]  /*16d0*/  IMAD.WIDE R16, R31, 0x4, R2 ;  /* 0x000000041f107825 */ /* 0x000fc600078e0202 */
[----:B------:R-:W0:Y:S01]  /*16e0*/  LDS R31, [R18+0x1000] ;  /* 0x00100000121f7984 */ /* 0x000e220000000800 */
[----:B------:R-:W-:-:S04]  /*16f0*/  IMAD R19, R23, -0x180, R20 ;  /* 0xfffffe8017137824 */ /* 0x000fc800078e0214 */
[----:B------:R-:W-:Y:S01]  /*1700*/  IMAD R14, R19, 0x121, R0 ;  /* 0x00000121130e7824 */ /* 0x000fe200078e0200 */
[----:B-1----:R1:W-:Y:S01]  /*1710*/  @P5 STG.E desc[UR6][R16.64], R35 ;  /* 0x0000002310005986 */ /* 0x0023e2000c101906 */
[----:B------:R-:W-:Y:S02]  /*1720*/  ISETP.LT.AND P5, PT, R22, 0x600, !P0 ;  /* 0x000006001600780c */ /* 0x000fe400047a1270 */
[----:B------:R-:W-:Y:S01]  /*1730*/  IMAD R23, R23, 0x36300, R14 ;  /* 0x0003630017177824 */ /* 0x000fe200078e020e */
[C---:B------:R-:W-:Y:S02]  /*1740*/  LOP3.LUT R14, R10.reuse, 0x500, RZ, 0xfc, !PT ;  /* 0x000005000a0e7812 */ /* 0x040fe400078efcff */
[----:B------:R-:W-:Y:S02]  /*1750*/  LOP3.LUT R19, R10, 0x600, RZ, 0xfc, !PT ;  /* 0x000006000a137812 */ /* 0x000fe400078efcff */
[----:B------:R-:W-:Y:S01]  /*1760*/  SHF.R.U32.HI R14, RZ, 0x4, R14 ;  /* 0x00000004ff0e7819 */ /* 0x000fe2000001160e */
[----:B-1----:R-:W-:-:S03]  /*1770*/  IMAD.WIDE R16, R29, 0x4, R2 ;  /* 0x000000041d107825 */ /* 0x002fc600078e0202 */
[----:B------:R-:W-:Y:S02]  /*1780*/  LOP3.LUT R14, R14, 0x5c, RZ, 0xc0, !PT ;  /* 0x0000005c0e0e7812 */ /* 0x000fe400078ec0ff */
[----:B------:R-:W-:-:S04]  /*1790*/  SHF.R.U32.HI R19, RZ, 0x4, R19 ;  /* 0x00000004ff137819 */ /* 0x000fc80000011613 */
[----:B------:R-:W-:Y:S01]  /*17a0*/  LOP3.LUT R19, R19, 0x6c, RZ, 0xc0, !PT ;  /* 0x0000006c13137812 */ /* 0x000fe200078ec0ff */
[----:B0-----:R0:W-:Y:S01]  /*17b0*/  @P5 STG.E desc[UR6][R16.64], R31 ;  /* 0x0000001f10005986 */ /* 0x0011e2000c101906 */
[----:B------:R-:W-:Y:S02]  /*17c0*/  ISETP.LT.AND P5, PT, R20, 0x600, !P0 ;  /* 0x000006001400780c */ /* 0x000fe400047a1270 */
[----:B------:R-:W-:-:S04]  /*17d0*/  LOP3.LUT R20, R10, 0x700, RZ, 0xfc, !PT ;  /* 0x000007000a147812 */ /* 0x000fc800078efcff */
[----:B------:R-:W-:Y:S02]  /*17e0*/  SHF.R.U32.HI R20, RZ, 0x4, R20 ;  /* 0x00000004ff147819 */ /* 0x000fe40000011614 */
[----:B0-----:R-:W-:Y:S01]  /*17f0*/  IADD3 R17, R14, UR4, RZ ;  /* 0x000000040e117c10 */ /* 0x001fe2000fffe0ff */
[----:B------:R-:W-:Y:S01]  /*1800*/  VIADD R19, R19, UR4 ;  /* 0x0000000413137c36 */ /* 0x000fe20008000000 */
[----:B------:R-:W-:-:S03]  /*1810*/  LOP3.LUT R14, R20, 0x7c, RZ, 0xc0, !PT ;  /* 0x0000007c140e7812 */ /* 0x000fc600078ec0ff */
[----:B------:R-:W-:Y:S02]  /*1820*/  IMAD R20, R10, 0x4, R17 ;  /* 0x000000040a147824 */ /* 0x000fe400078e0211 */
[----:B------:R-:W-:Y:S02]  /*1830*/  VIADD R17, R14, UR4 ;  /* 0x000000040e117c36 */ /* 0x000fe40008000000 */
[C---:B------:R-:W-:Y:S01]  /*1840*/  IMAD R22, R10.reuse, 0x4, R19 ;  /* 0x000000040a167824 */ /* 0x040fe200078e0213 */
[----:B------:R0:W1:Y:S01]  /*1850*/  LDS R29, [R20+0x1400] ;  /* 0x00140000141d7984 */ /* 0x0000620000000800 */
[----:B------:R-:W-:-:S03]  /*1860*/  IMAD R24, R10, 0x4, R17 ;  /* 0x000000040a187824 */ /* 0x000fc600078e0211 */
[----:B------:R2:W3:Y:S04]  /*1870*/  LDS R31, [R22+0x1800] ;  /* 0x00180000161f7984 */ /* 0x0004e80000000800 */
[----:B------:R4:W5:Y:S01]  /*1880*/  LDS R33, [R24+0x1c00] ;  /* 0x001c000018217984 */ /* 0x0009620000000800 */
[----:B------:R-:W-:Y:S01]  /*1890*/  LOP3.LUT R14, R10, 0x800, RZ, 0xfc, !PT ;  /* 0x000008000a0e7812 */ /* 0x000fe200078efcff */
[----:B------:R-:W-:-:S03]  /*18a0*/  IMAD.WIDE R16, R23, 0x4, R2 ;  /* 0x0000000417107825 */ /* 0x000fc600078e0202 */
[----:B------:R-:W-:-:S04]  /*18b0*/  SHF.R.U32.HI R23, RZ, 0x4, R14 ;  /* 0x00000004ff177819 */ /* 0x000fc8000001160e */
[----:B------:R-:W-:Y:S01]  /*18c0*/  LOP3.LUT R23, R23, 0x8c, RZ, 0xc0, !PT ;  /* 0x0000008c17177812 */ /* 0x000fe200078ec0ff */
[--C-:B------:R-:W-:Y:S01]  /*18d0*/  IMAD.WIDE R18, R27, 0x4, R2.reuse ;  /* 0x000000041b127825 */ /* 0x100fe200078e0202 */
[C---:B0-----:R-:W-:Y:S02]  /*18e0*/  LOP3.LUT R20, R10.reuse, 0x900, RZ, 0xfc, !PT ;  /* 0x000009000a147812 */ /* 0x041fe400078efcff */
[C---:B--2---:R-:W-:Y:S01]  /*18f0*/  LOP3.LUT R22, R10.reuse, 0xa00, RZ, 0xfc, !PT ;  /* 0x00000a000a167812 */ /* 0x044fe200078efcff */
[----:B------:R-:W-:Y:S01]  /*1900*/  VIADD R23, R23, UR4 ;  /* 0x0000000417177c36 */ /* 0x000fe20008000000 */
[C---:B----4-:R-:W-:Y:S01]  /*1910*/  LOP3.LUT R24, R10.reuse, 0xb00, RZ, 0xfc, !PT ;  /* 0x00000b000a187812 */ /* 0x050fe200078efcff */
[----:B------:R-:W-:Y:S01]  /*1920*/  IMAD.WIDE R14, R15, 0x4, R2 ;  /* 0x000000040f0e7825 */ /* 0x000fe200078e0202 */
[C---:B------:R-:W-:Y:S02]  /*1930*/  LOP3.LUT R26, R10.reuse, 0xe00, RZ, 0xfc, !PT ;  /* 0x00000e000a1a7812 */ /* 0x040fe400078efcff */
[----:B------:R-:W-:Y:S01]  /*1940*/  SHF.R.U32.HI R20, RZ, 0x4, R20 ;  /* 0x00000004ff147819 */ /* 0x000fe20000011614 */
[----:B------:R-:W-:Y:S01]  /*1950*/  IMAD R23, R10, 0x4, R23 ;  /* 0x000000040a177824 */ /* 0x000fe200078e0217 */
[----:B------:R-:W-:-:S02]  /*1960*/  SHF.R.U32.HI R22, RZ, 0x4, R22 ;  /* 0x00000004ff167819 */ /* 0x000fc40000011616 */
[----:B------:R-:W-:Y:S02]  /*1970*/  SHF.R.U32.HI R24, RZ, 0x4, R24 ;  /* 0x00000004ff187819 */ /* 0x000fe40000011618 */
[----:B------:R-:W-:Y:S01]  /*1980*/  SHF.R.U32.HI R26, RZ, 0x4, R26 ;  /* 0x00000004ff1a7819 */ /* 0x000fe2000001161a */
[----:B------:R-:W0:Y:S04]  /*1990*/  LDS R27, [R23+0x2000] ;  /* 0x00200000171b7984 */ /* 0x000e280000000800 */
[----:B-1----:R1:W-:Y:S01]  /*19a0*/  @P5 STG.E desc[UR6][R16.64], R29 ;  /* 0x0000001d10005986 */ /* 0x0023e2000c101906 */
[----:B------:R-:W-:-:S03]  /*19b0*/  LOP3.LUT R20, R20, 0x9c, RZ, 0xc0, !PT ;  /* 0x0000009c14147812 */ /* 0x000fc600078ec0ff */
[----:B---3--:R2:W-:Y:S01]  /*19c0*/  @P4 STG.E desc[UR6][R18.64], R31 ;  /* 0x0000001f12004986 */ /* 0x0085e2000c101906 */
[----:B------:R-:W-:Y:S02]  /*19d0*/  LOP3.LUT R22, R22, 0xac, RZ, 0xc0, !PT ;  /* 0x000000ac16167812 */ /* 0x000fe400078ec0ff */
[C---:B-1----:R-:W-:Y:S02]  /*19e0*/  LOP3.LUT R16, R10.reuse, 0xc00, RZ, 0xfc, !PT ;  /* 0x00000c000a107812 */ /* 0x042fe400078efcff */
[C---:B------:R-:W-:Y:S02]  /*19f0*/  LOP3.LUT R17, R10.reuse, 0xd00, RZ, 0xfc, !PT ;  /* 0x00000d000a117812 */ /* 0x040fe400078efcff */
[----:B--2---:R-:W-:Y:S02]  /*1a00*/  LOP3.LUT R18, R10, 0xf00, RZ, 0xfc, !PT ;  /* 0x00000f000a127812 */ /* 0x004fe400078efcff */
[----:B------:R-:W-:Y:S02]  /*1a10*/  SHF.R.U32.HI R16, RZ, 0x4, R16 ;  /* 0x00000004ff107819 */ /* 0x000fe40000011610 */
[----:B------:R-:W-:Y:S01]  /*1a20*/  SHF.R.U32.HI R17, RZ, 0x4, R17 ;  /* 0x00000004ff117819 */ /* 0x000fe20000011611 */
[----:B-----5:R1:W-:Y:S01]  /*1a30*/  @P3 STG.E desc[UR6][R14.64], R33 ;  /* 0x000000210e003986 */ /* 0x0203e2000c101906 */
[----:B------:R-:W-:-:S02]  /*1a40*/  LOP3.LUT R24, R24, 0xbc, RZ, 0xc0, !PT ;  /* 0x000000bc18187812 */ /* 0x000fc400078ec0ff */
[----:B------:R-:W-:Y:S02]  /*1a50*/  LOP3.LUT R16, R16, 0xcc, RZ, 0xc0, !PT ;  /* 0x000000cc10107812 */ /* 0x000fe400078ec0ff */
[----:B------:R-:W-:Y:S01]  /*1a60*/  LOP3.LUT R26, R26, 0xec, RZ, 0xc0, !PT ;  /* 0x000000ec1a1a7812 */ /* 0x000fe200078ec0ff */
[----:B------:R-:W-:Y:S01]  /*1a70*/  VIADD R19, R24, UR4 ;  /* 0x0000000418137c36 */ /* 0x000fe20008000000 */
[----:B------:R-:W-:Y:S02]  /*1a80*/  IADD3 R29, R16, UR4, RZ ;  /* 0x00000004101d7c10 */ /* 0x000fe4000fffe0ff */
[----:B-1----:R-:W-:Y:S02]  /*1a90*/  SHF.R.U32.HI R14, RZ, 0x4, R18 ;  /* 0x00000004ff0e7819 */ /* 0x002fe40000011612 */
[----:B------:R-:W-:Y:S01]  /*1aa0*/  LOP3.LUT R18, R17, 0xdc, RZ, 0xc0, !PT ;  /* 0x000000dc11127812 */ /* 0x000fe200078ec0ff */
[----:B------:R-:W-:Y:S02]  /*1ab0*/  VIADD R15, R20, UR4 ;  /* 0x00000004140f7c36 */ /* 0x000fe40008000000 */
[----:B------:R-:W-:-:S02]  /*1ac0*/  VIADD R17, R22, UR4 ;  /* 0x0000000416117c36 */ /* 0x000fc40008000000 */
[----:B------:R-:W-:Y:S02]  /*1ad0*/  VIADD R31, R18, UR4 ;  /* 0x00000004121f7c36 */ /* 0x000fe40008000000 */
[----:B------:R-:W-:Y:S02]  /*1ae0*/  IMAD R15, R10, 0x4, R15 ;  /* 0x000000040a0f7824 */ /* 0x000fe400078e020f */
[----:B------:R-:W-:Y:S02]  /*1af0*/  VIADD R33, R26, UR4 ;  /* 0x000000041a217c36 */ /* 0x000fe40008000000 */
[C---:B------:R-:W-:Y:S01]  /*1b00*/  IMAD R20, R10.reuse, 0x4, R17 ;  /* 0x000000040a147824 */ /* 0x040fe200078e0211 */
[----:B------:R1:W2:Y:S01]  /*1b10*/  LDS R23, [R15+0x2400] ;  /* 0x002400000f177984 */ /* 0x0002a20000000800 */
[C---:B------:R-:W-:Y:S02]  /*1b20*/  IMAD R19, R10.reuse, 0x4, R19 ;  /* 0x000000040a137824 */ /* 0x040fe400078e0213 */
[----:B------:R-:W-:-:S02]  /*1b30*/  IMAD R18, R10, 0x4, R29 ;  /* 0x000000040a127824 */ /* 0x000fc400078e021d */
[C---:B------:R-:W-:Y:S01]  /*1b40*/  IMAD R17, R10.reuse, 0x4, R31 ;  /* 0x000000040a117824 */ /* 0x040fe200078e021f */
[----:B------:R-:W3:Y:S01]  /*1b50*/  LDS R20, [R20+0x2800] ;  /* 0x0028000014147984 */ /* 0x000ee20000000800 */
[----:B------:R-:W-:-:S03]  /*1b60*/  IMAD R16, R10, 0x4, R33 ;  /* 0x000000040a107824 */ /* 0x000fc600078e0221 */
[----:B------:R-:W4:Y:S04]  /*1b70*/  LDS R19, [R19+0x2c00] ;  /* 0x002c000013137984 */ /* 0x000f280000000800 */
[----:B------:R-:W5:Y:S04]  /*1b80*/  LDS R18, [R18+0x3000] ;  /* 0x0030000012127984 */ /* 0x000f680000000800 */
[----:B------:R-:W2:Y:S04]  /*1b90*/  LDS R17, [R17+0x3400] ;  /* 0x0034000011117984 */ /* 0x000ea80000000800 */
[----:B------:R-:W2:Y:S01]  /*1ba0*/  LDS R16, [R16+0x3800] ;  /* 0x0038000010107984 */ /* 0x000ea20000000800 */
[----:B------:R-:W-:-:S05]  /*1bb0*/  LOP3.LUT R14, R14, 0xfc, RZ, 0xc0, !PT ;  /* 0x000000fc0e0e7812 */ /* 0x000fca00078ec0ff */
[----:B------:R-:W-:Y:S02]  /*1bc0*/  VIADD R29, R14, UR4 ;  /* 0x000000040e1d7c36 */ /* 0x000fe40008000000 */
[----:B-1----:R-:W-:Y:S01]  /*1bd0*/  IMAD.WIDE R14, R9, 0x4, R2 ;  /* 0x00000004090e7825 */ /* 0x002fe200078e0202 */
[----:B------:R-:W-:-:S03]  /*1be0*/  ISETP.LT.AND P5, PT, R12, 0x600, !P0 ;  /* 0x000006000c00780c */ /* 0x000fc600047a1270 */
[----:B------:R-:W-:Y:S02]  /*1bf0*/  IMAD R9, R21, -0x180, R12 ;  /* 0xfffffe8015097824 */ /* 0x000fe400078e020c */
[----:B------:R-:W-:Y:S02]  /*1c00*/  IMAD R10, R10, 0x4, R29 ;  /* 0x000000040a0a7824 */ /* 0x000fe400078e021d */
[----:B------:R-:W-:Y:S02]  /*1c10*/  IMAD R31, R25, -0x180, R4 ;  /* 0xfffffe80191f7824 */ /* 0x000fe400078e0204 */
[----:B------:R-:W-:Y:S02]  /*1c20*/  IMAD R12, R9, 0x121, R0 ;  /* 0x00000121090c7824 */ /* 0x000fe400078e0200 */
[----:B------:R-:W-:Y:S01]  /*1c30*/  IMAD R29, R13, -0x180, R8 ;  /* 0xfffffe800d1d7824 */ /* 0x000fe200078e0208 */
[----:B0-----:R0:W-:Y:S01]  /*1c40*/  @P2 STG.E desc[UR6][R14.64], R27 ;  /* 0x0000001b0e002986 */ /* 0x0011e2000c101906 */
[----:B------:R-:W-:Y:S01]  /*1c50*/  IMAD R9, R11, -0x180, R6 ;  /* 0xfffffe800b097824 */ /* 0x000fe200078e0206 */
[----:B------:R-:W-:Y:S01]  /*1c60*/  ISETP.LT.AND P4, PT, R4, 0x600, !P0 ;  /* 0x000006000400780c */ /* 0x000fe20004781270 */
[----:B------:R-:W-:Y:S01]  /*1c70*/  IMAD R4, R31, 0x121, R0 ;  /* 0x000001211f047824 */ /* 0x000fe200078e0200 */
[----:B------:R-:W-:Y:S01]  /*1c80*/  ISETP.LT.AND P2, PT, R6, 0x600, !P0 ;  /* 0x000006000600780c */ /* 0x000fe20004741270 */
[----:B------:R-:W-:Y:S01]  /*1c90*/  IMAD R21, R21, 0x36300, R12 ;  /* 0x0003630015157824 */ /* 0x000fe200078e020c */
[----:B------:R-:W-:Y:S01]  /*1ca0*/  ISETP.LT.AND P3, PT, R8, 0x600, !P0 ;  /* 0x000006000800780c */ /* 0x000fe20004761270 */
[--C-:B------:R-:W-:Y:S01]  /*1cb0*/  IMAD R6, R29, 0x121, R0.reuse ;  /* 0x000001211d067824 */ /* 0x100fe200078e0200 */
[----:B------:R-:W-:Y:S01]  /*1cc0*/  LOP3.LUT R28, R28, 0x3c, RZ, 0xfc, !PT ;  /* 0x0000003c1c1c7812 */ /* 0x000fe200078efcff */
[----:B------:R-:W-:-:S02]  /*1cd0*/  IMAD R12, R9, 0x121, R0 ;  /* 0x00000121090c7824 */ /* 0x000fc400078e0200 */
[----:B------:R-:W-:Y:S01]  /*1ce0*/  IMAD R25, R25, 0x36300, R4 ;  /* 0x0003630019197824 */ /* 0x000fe200078e0204 */
[----:B------:R-:W-:Y:S01]  /*1cf0*/  ISETP.LT.AND P0, PT, R28, 0x600, !P0 ;  /* 0x000006001c00780c */ /* 0x000fe20004701270 */
[----:B0-----:R-:W-:Y:S02]  /*1d00*/  IMAD R15, R13, 0x36300, R6 ;  /* 0x000363000d0f7824 */ /* 0x001fe400078e0206 */
[----:B------:R-:W-:Y:S02]  /*1d10*/  IMAD R11, R11, 0x36300, R12 ;  /* 0x000363000b0b7824 */ /* 0x000fe400078e020c */
[----:B------:R-:W-:-:S04]  /*1d20*/  IMAD.WIDE R8, R21, 0x4, R2 ;  /* 0x0000000415087825 */ /* 0x000fc800078e0202 */
[--C-:B------:R-:W-:Y:S01]  /*1d30*/  IMAD.WIDE R12, R25, 0x4, R2.reuse ;  /* 0x00000004190c7825 */ /* 0x100fe200078e0202 */
[----:B--2---:R0:W-:Y:S03]  /*1d40*/  @P5 STG.E desc[UR6][R8.64], R23 ;  /* 0x0000001708005986 */ /* 0x0041e6000c101906 */
[--C-:B------:R-:W-:Y:S01]  /*1d50*/  IMAD.WIDE R14, R15, 0x4, R2.reuse ;  /* 0x000000040f0e7825 */ /* 0x100fe200078e0202 */
[----:B---3--:R0:W-:Y:S03]  /*1d60*/  @P4 STG.E desc[UR6][R12.64], R20 ;  /* 0x000000140c004986 */ /* 0x0081e6000c101906 */
[--C-:B------:R-:W-:Y:S01]  /*1d70*/  IMAD.WIDE R24, R11, 0x4, R2.reuse ;  /* 0x000000040b187825 */ /* 0x100fe200078e0202 */
[----:B----4-:R0:W-:Y:S03]  /*1d80*/  @P3 STG.E desc[UR6][R14.64], R19 ;  /* 0x000000130e003986 */ /* 0x0101e6000c101906 */
[--C-:B------:R-:W-:Y:S01]  /*1d90*/  IMAD.WIDE R6, R7, 0x4, R2.reuse ;  /* 0x0000000407067825 */ /* 0x100fe200078e0202 */
[----:B-----5:R0:W-:Y:S03]  /*1da0*/  @P2 STG.E desc[UR6][R24.64], R18 ;  /* 0x0000001218002986 */ /* 0x0201e6000c101906 */
[----:B------:R-:W-:Y:S01]  /*1db0*/  IMAD.WIDE R4, R5, 0x4, R2 ;  /* 0x0000000405047825 */ /* 0x000fe200078e0202 */
[----:B------:R0:W-:Y:S04]  /*1dc0*/  @P1 STG.E desc[UR6][R6.64], R17 ;  /* 0x0000001106001986 */ /* 0x0001e8000c101906 */
[----:B------:R0:W-:Y:S02]  /*1dd0*/  @P6 STG.E desc[UR6][R4.64], R16 ;  /* 0x0000001004006986 */ /* 0x0001e4000c101906 */
[----:B0-----:R-:W-:Y:S05]  /*1de0*/  @!P0 EXIT ;  /* 0x000000000000894d */ /* 0x001fea0003800000 */
[----:B0-----:R-:W0:Y:S01]  /*1df0*/  LDS R9, [R10+0x3c00] ;  /* 0x003c00000a097984 */ /* 0x001e220000000800 */
[----:B------:R-:W-:-:S05]  /*1e00*/  IMAD.HI R4, R28, 0x2aaaaaab, RZ ;  /* 0x2aaaaaab1c047827 */ /* 0x000fca00078e02ff */
[----:B------:R-:W-:-:S04]  /*1e10*/  SHF.R.U32.HI R5, RZ, 0x1f, R4 ;  /* 0x0000001fff057819 */ /* 0x000fc80000011604 */
[----:B------:R-:W-:-:S05]  /*1e20*/  LEA.HI.SX32 R5, R4, R5, 0x1a ;  /* 0x0000000504057211 */ /* 0x000fca00078fd2ff */
[----:B------:R-:W-:-:S04]  /*1e30*/  IMAD R7, R5, -0x180, R28 ;  /* 0xfffffe8005077824 */ /* 0x000fc800078e021c */
[----:B------:R-:W-:-:S04]  /*1e40*/  IMAD R0, R7, 0x121, R0 ;  /* 0x0000012107007824 */ /* 0x000fc800078e0200 */
[----:B------:R-:W-:-:S04]  /*1e50*/  IMAD R5, R5, 0x36300, R0 ;  /* 0x0003630005057824 */ /* 0x000fc800078e0200 */
[----:B------:R-:W-:-:S05]  /*1e60*/  IMAD.WIDE R2, R5, 0x4, R2 ;  /* 0x0000000405027825 */ /* 0x000fca00078e0202 */
[----:B0-----:R-:W-:Y:S01]  /*1e70*/  STG.E desc[UR6][R2.64], R9 ;  /* 0x0000000902007986 */ /* 0x001fe2000c101906 */
[----:B------:R-:W-:Y:S05]  /*1e80*/  EXIT ;  /* 0x000000000000794d */ /* 0x000fea0003800000 */
.L_x_0:
[----:B------:R-:W-:-:S00]  /*1e90*/  BRA `(.L_x_0) ;  /* 0xfffffffc00fc7947 */ /* 0x000fc0000383ffff */
[----:B------:R-:W-:-:S00]  /*1ea0*/  NOP ;  /* 0x0000000000007918 */ /* 0x000fc00000000000 */
        /* <DEDUP_REMOVED lines=13> */
.L_x_1:


//--------------------- .nv.global.init           --------------------------
	.section	.nv.global.init,"aw",@progbits
.nv.global.init:
	.type		_$_str,@object
	.size		_$_str,(_$_str_$_2 - _$_str)
_$_str:
        /*0000*/ 	.byte	0x5f, 0x5f, 0x43, 0x55, 0x44, 0x41, 0x5f, 0x46, 0x54, 0x5a, 0x00
	.type		_$_str_$_2,@object
	.size		_$_str_$_2,(.L_1 - _$_str_$_2)
_$_str_$_2:
        /*000b*/ 	.byte	0x5f, 0x5f, 0x43, 0x55, 0x44, 0x41, 0x5f, 0x50, 0x52, 0x45, 0x43, 0x5f, 0x53, 0x51, 0x52, 0x54
        /*001b*/ 	.byte	0x00
.L_1:


//--------------------- .nv.shared.triton_poi_fused__native_batch_norm_legit_no_training_relu_34 --------------------------
	.section	.nv.shared.triton_poi_fused__native_batch_norm_legit_no_training_relu_34,"aw",@nobits
	.sectionflags	@""
	.align	16
	.zero		1024


//--------------------- .nv.constant0.triton_poi_fused__native_batch_norm_legit_no_training_relu_34 --------------------------
	.section	.nv.constant0.triton_poi_fused__native_batch_norm_legit_no_training_relu_34,"a",@progbits
	.sectionflags	@""
	.align	4
.nv.constant0.triton_poi_fused__native_batch_norm_legit_no_training_relu_34:
	.zero		584
